// auto-generated by cutlass_sweep.gemm — config: {"arch": "sm_90", "cluster_m": 1, "cluster_n": 2, "dtype": "tf32", "dtype_b": "tf32", "layout": "nt", "stages": 0, "tile_k": 64, "tile_m": 128, "tile_n": 256}
#include "cutlass/cutlass.h"
#include "cutlass/gemm/collective/collective_builder.hpp"
#include "cutlass/gemm/device/gemm_universal_adapter.h"
#include "cutlass/gemm/kernel/gemm_universal.hpp"
#include "cutlass/epilogue/collective/collective_builder.hpp"

using ElemA = cutlass::tfloat32_t;
using ElemB = cutlass::tfloat32_t;
using ElemCD = cutlass::tfloat32_t;
using Acc  = float;
using TileShape    = cute::Shape<cute::_128, cute::_256, cute::_64>;
using ClusterShape = cute::Shape<cute::_1, cute::_2, cute::_1>;

using CollectiveEpilogue = typename cutlass::epilogue::collective::CollectiveBuilder<
    cutlass::arch::Sm90, cutlass::arch::OpClassTensorOp,
    TileShape, ClusterShape,
    cutlass::epilogue::collective::EpilogueTileAuto,
    Acc, Acc,
    ElemCD, cutlass::layout::RowMajor, 128 / cutlass::sizeof_bits<ElemCD>::value,
    ElemCD, cutlass::layout::RowMajor, 128 / cutlass::sizeof_bits<ElemCD>::value,
    cutlass::epilogue::collective::EpilogueScheduleAuto
  >::CollectiveOp;

using CollectiveMainloop = typename cutlass::gemm::collective::CollectiveBuilder<
    cutlass::arch::Sm90, cutlass::arch::OpClassTensorOp,
    ElemA, cutlass::layout::RowMajor, 128 / cutlass::sizeof_bits<ElemA>::value,
    ElemB, cutlass::layout::ColumnMajor, 128 / cutlass::sizeof_bits<ElemB>::value,
    Acc,
    TileShape, ClusterShape,
    cutlass::gemm::collective::StageCountAutoCarveout<static_cast<int>(sizeof(typename CollectiveEpilogue::SharedStorage))>,
    cutlass::gemm::collective::KernelScheduleAuto
  >::CollectiveOp;

using GemmKernel = cutlass::gemm::kernel::GemmUniversal<
    cute::Shape<int,int,int,int>,
    CollectiveMainloop,
    CollectiveEpilogue
>;
using Gemm = cutlass::gemm::device::GemmUniversalAdapter<GemmKernel>;

// Force the device kernel symbol into the cubin without needing a host main.
auto* _anchor = &cutlass::device_kernel<GemmKernel>;


// ===== COMPILED SASS (sm_90a) =====

	.target	sm_90a

	.elftype	@"ET_EXEC"


//--------------------- .note.nv.tkinfo           --------------------------
	.section	.note.nv.tkinfo,"",@"SHT_NOTE"
	.sectionflags	@"SHF_NOTE_NV_TKINFO"
	.tkinfo
        /*0018*/ 	.word	0x00000002
        /*0030*/ 	.string	""
        /*0030*/ 	.string	"ptxas"
        /*0030*/ 	.string	"Cuda compilation tools, release 13.0, V13.0.88"
        /*0030*/ 	.string	"Build cuda_13.0.r13.0/compiler.36424714_0"
        /*0030*/ 	.string	"-arch sm_90a -m 64 "



//--------------------- .note.nv.cuinfo           --------------------------
	.section	.note.nv.cuinfo,"",@"SHT_NOTE"
	.sectionflags	@"SHF_NOTE_NV_CUINFO"
        /*0018*/ 	.short	0x0002
        /*001a*/ 	.short	0x005a
        /*001c*/ 	.short	0x0082
	.zero		2


//--------------------- .nv.info                  --------------------------
	.section	.nv.info,"",@"SHT_CUDA_INFO"
	.align	4


	//----- nvinfo : EIATTR_REGCOUNT
	.align		4
        /*0000*/ 	.byte	0x04, 0x2f
        /*0002*/ 	.short	(.L_15 - .L_14)
	.align		4
.L_14:
        /*0004*/ 	.word	index@(_ZN7cutlass13device_kernelINS_4gemm6kernel13GemmUniversalIN4cute5tupleIJiiiiEEENS1_10collective13CollectiveMmaINS1_34MainloopSm90TmaGmmaWarpSpecializedILi2ENS5_IJNS4_1CILi1EEENSA_ILi2EEESB_EEENS1_35KernelTmaWarpSpecializedCooperativeEEENS5_IJNSA_ILi128EEENSA_ILi256EEENSA_ILi64EEEEEENS_10tfloat32_tENS5_IJlSB_lEEESK_SL_NS4_8TiledMMAINS4_8MMA_AtomIJNS4_4SM904GMMA30MMA_64x256x8_F32TF32TF32_SS_TNILNSP_7ScaleInE1ELSR_1EEEEEENS4_6LayoutINS5_IJSC_SB_SB_EEENS5_IJSB_NSA_ILi0EEESW_EEEEENS5_IJNS4_10UnderscoreESZ_SZ_EEEEENS4_23SM90_TMA_LOAD_MULTICASTENS4_14ComposedLayoutINS4_7SwizzleILi3ELi4ELi3EEENS4_18smem_ptr_flag_bitsILi32EEENSU_INS5_IJNSA_ILi8EEENSA_ILi32EEEEEENS5_IJS19_SB_EEEEEEEvNS4_8identityENS4_13SM90_TMA_LOADES1D_vS1E_EENS_8epilogue10collective6detail29Sm90TmaWarpSpecializedAdapterINS1I_15DefaultEpilogueISK_SL_SL_NS1H_6thread17LinearCombinationISK_Li1EffLNS1M_9ScaleType4KindE0ELNS_15FloatRoundStyleE2ESK_EENS1_15EpilogueDefaultEEEEEvvEEEEvNT_6ParamsE)
        /*0008*/ 	.word	0x000000a8


	//----- nvinfo : EIATTR_FRAME_SIZE
	.align		4
.L_15:
        /*000c*/ 	.byte	0x04, 0x11
        /*000e*/ 	.short	(.L_17 - .L_16)
	.align		4
.L_16:
        /*0010*/ 	.word	index@(_ZN7cutlass13device_kernelINS_4gemm6kernel13GemmUniversalIN4cute5tupleIJiiiiEEENS1_10collective13CollectiveMmaINS1_34MainloopSm90TmaGmmaWarpSpecializedILi2ENS5_IJNS4_1CILi1EEENSA_ILi2EEESB_EEENS1_35KernelTmaWarpSpecializedCooperativeEEENS5_IJNSA_ILi128EEENSA_ILi256EEENSA_ILi64EEEEEENS_10tfloat32_tENS5_IJlSB_lEEESK_SL_NS4_8TiledMMAINS4_8MMA_AtomIJNS4_4SM904GMMA30MMA_64x256x8_F32TF32TF32_SS_TNILNSP_7ScaleInE1ELSR_1EEEEEENS4_6LayoutINS5_IJSC_SB_SB_EEENS5_IJSB_NSA_ILi0EEESW_EEEEENS5_IJNS4_10UnderscoreESZ_SZ_EEEEENS4_23SM90_TMA_LOAD_MULTICASTENS4_14ComposedLayoutINS4_7SwizzleILi3ELi4ELi3EEENS4_18smem_ptr_flag_bitsILi32EEENSU_INS5_IJNSA_ILi8EEENSA_ILi32EEEEEENS5_IJS19_SB_EEEEEEEvNS4_8identityENS4_13SM90_TMA_LOADES1D_vS1E_EENS_8epilogue10collective6detail29Sm90TmaWarpSpecializedAdapterINS1I_15DefaultEpilogueISK_SL_SL_NS1H_6thread17LinearCombinationISK_Li1EffLNS1M_9ScaleType4KindE0ELNS_15FloatRoundStyleE2ESK_EENS1_15EpilogueDefaultEEEEEvvEEEEvNT_6ParamsE)
        /*0014*/ 	.word	0x00000000


	//----- nvinfo : EIATTR_MIN_STACK_SIZE
	.align		4
.L_17:
        /*0018*/ 	.byte	0x04, 0x12
        /*001a*/ 	.short	(.L_19 - .L_18)
	.align		4
.L_18:
        /*001c*/ 	.word	index@(_ZN7cutlass13device_kernelINS_4gemm6kernel13GemmUniversalIN4cute5tupleIJiiiiEEENS1_10collective13CollectiveMmaINS1_34MainloopSm90TmaGmmaWarpSpecializedILi2ENS5_IJNS4_1CILi1EEENSA_ILi2EEESB_EEENS1_35KernelTmaWarpSpecializedCooperativeEEENS5_IJNSA_ILi128EEENSA_ILi256EEENSA_ILi64EEEEEENS_10tfloat32_tENS5_IJlSB_lEEESK_SL_NS4_8TiledMMAINS4_8MMA_AtomIJNS4_4SM904GMMA30MMA_64x256x8_F32TF32TF32_SS_TNILNSP_7ScaleInE1ELSR_1EEEEEENS4_6LayoutINS5_IJSC_SB_SB_EEENS5_IJSB_NSA_ILi0EEESW_EEEEENS5_IJNS4_10UnderscoreESZ_SZ_EEEEENS4_23SM90_TMA_LOAD_MULTICASTENS4_14ComposedLayoutINS4_7SwizzleILi3ELi4ELi3EEENS4_18smem_ptr_flag_bitsILi32EEENSU_INS5_IJNSA_ILi8EEENSA_ILi32EEEEEENS5_IJS19_SB_EEEEEEEvNS4_8identityENS4_13SM90_TMA_LOADES1D_vS1E_EENS_8epilogue10collective6detail29Sm90TmaWarpSpecializedAdapterINS1I_15DefaultEpilogueISK_SL_SL_NS1H_6thread17LinearCombinationISK_Li1EffLNS1M_9ScaleType4KindE0ELNS_15FloatRoundStyleE2ESK_EENS1_15EpilogueDefaultEEEEEvvEEEEvNT_6ParamsE)
        /*0020*/ 	.word	0x00000000
.L_19:


//--------------------- .nv.compat                --------------------------
	.section	.nv.compat,"",@"SHT_CUDA_COMPAT_INFO"
	.align	4
        /*0000*/ 	.byte	0x02, 0x09, 0x01, 0x00, 0x02, 0x02, 0x04, 0x00, 0x02, 0x05, 0x05, 0x00, 0x03, 0x07, 0x01, 0x01
        /*0010*/ 	.byte	0x02, 0x03, 0x01, 0x00, 0x02, 0x06, 0x01, 0x00, 0x04, 0x0b, 0x08, 0x00, 0x00, 0x00, 0x00, 0x00
        /*0020*/ 	.byte	0x00, 0x00, 0x00, 0x00


//--------------------- .nv.info._ZN7cutlass13device_kernelINS_4gemm6kernel13GemmUniversalIN4cute5tupleIJiiiiEEENS1_10collective13CollectiveMmaINS1_34MainloopSm90TmaGmmaWarpSpecializedILi2ENS5_IJNS4_1CILi1EEENSA_ILi2EEESB_EEENS1_35KernelTmaWarpSpecializedCooperativeEEENS5_IJNSA_ILi128EEENSA_ILi256EEENSA_ILi64EEEEEENS_10tfloat32_tENS5_IJlSB_lEEESK_SL_NS4_8TiledMMAINS4_8MMA_AtomIJNS4_4SM904GMMA30MMA_64x256x8_F32TF32TF32_SS_TNILNSP_7ScaleInE1ELSR_1EEEEEENS4_6LayoutINS5_IJSC_SB_SB_EEENS5_IJSB_NSA_ILi0EEESW_EEEEENS5_IJNS4_10UnderscoreESZ_SZ_EEEEENS4_23SM90_TMA_LOAD_MULTICASTENS4_14ComposedLayoutINS4_7SwizzleILi3ELi4ELi3EEENS4_18smem_ptr_flag_bitsILi32EEENSU_INS5_IJNSA_ILi8EEENSA_ILi32EEEEEENS5_IJS19_SB_EEEEEEEvNS4_8identityENS4_13SM90_TMA_LOADES1D_vS1E_EENS_8epilogue10collective6detail29Sm90TmaWarpSpecializedAdapterINS1I_15DefaultEpilogueISK_SL_SL_NS1H_6thread17LinearCombinationISK_Li1EffLNS1M_9ScaleType4KindE0ELNS_15FloatRoundStyleE2ESK_EENS1_15EpilogueDefaultEEEEEvvEEEEvNT_6ParamsE --------------------------
	.section	.nv.info._ZN7cutlass13device_kernelINS_4gemm6kernel13GemmUniversalIN4cute5tupleIJiiiiEEENS1_10collective13CollectiveMmaINS1_34MainloopSm90TmaGmmaWarpSpecializedILi2ENS5_IJNS4_1CILi1EEENSA_ILi2EEESB_EEENS1_35KernelTmaWarpSpecializedCooperativeEEENS5_IJNSA_ILi128EEENSA_ILi256EEENSA_ILi64EEEEEENS_10tfloat32_tENS5_IJlSB_lEEESK_SL_NS4_8TiledMMAINS4_8MMA_AtomIJNS4_4SM904GMMA30MMA_64x256x8_F32TF32TF32_SS_TNILNSP_7ScaleInE1ELSR_1EEEEEENS4_6LayoutINS5_IJSC_SB_SB_EEENS5_IJSB_NSA_ILi0EEESW_EEEEENS5_IJNS4_10UnderscoreESZ_SZ_EEEEENS4_23SM90_TMA_LOAD_MULTICASTENS4_14ComposedLayoutINS4_7SwizzleILi3ELi4ELi3EEENS4_18smem_ptr_flag_bitsILi32EEENSU_INS5_IJNSA_ILi8EEENSA_ILi32EEEEEENS5_IJS19_SB_EEEEEEEvNS4_8identityENS4_13SM90_TMA_LOADES1D_vS1E_EENS_8epilogue10collective6detail29Sm90TmaWarpSpecializedAdapterINS1I_15DefaultEpilogueISK_SL_SL_NS1H_6thread17LinearCombinationISK_Li1EffLNS1M_9ScaleType4KindE0ELNS_15FloatRoundStyleE2ESK_EENS1_15EpilogueDefaultEEEEEvvEEEEvNT_6ParamsE,"",@"SHT_CUDA_INFO"
	.sectionflags	@""
	.align	4


	//----- nvinfo : EIATTR_CUDA_API_VERSION
	.align		4
        /*0000*/ 	.byte	0x04, 0x37
        /*0002*/ 	.short	(.L_21 - .L_20)
.L_20:
        /*0004*/ 	.word	0x00000082


	//----- nvinfo : EIATTR_KPARAM_INFO
	.align		4
.L_21:
        /*0008*/ 	.byte	0x04, 0x17
        /*000a*/ 	.short	(.L_23 - .L_22)
.L_22:
        /*000c*/ 	.word	0x00000000
        /*0010*/ 	.short	0x0000
        /*0012*/ 	.short	0x0070
        /*0014*/ 	.byte	0x00, 0xf0, 0x01, 0x10


	//----- nvinfo : EIATTR_SPARSE_MMA_MASK
	.align		4
.L_23:
        /*0018*/ 	.byte	0x03, 0x50
        /*001a*/ 	.short	0x0000


	//----- nvinfo : EIATTR_MAXREG_COUNT
	.align		4
        /*001c*/ 	.byte	0x03, 0x1b
        /*001e*/ 	.short	0x00a8


	//----- nvinfo : EIATTR_NUM_BARRIERS
	.align		4
        /*0020*/ 	.byte	0x02, 0x4c
        /*0022*/ 	.byte	0x01
	.zero		1


	//----- nvinfo : EIATTR_EXTERNS
	.align		4
        /*0024*/ 	.byte	0x04, 0x0f
        /*0026*/ 	.short	(.L_25 - .L_24)


	//   ....[0]....
	.align		4
.L_24:
        /*0028*/ 	.word	index@(__assertfail)


	//----- nvinfo : EIATTR_MERCURY_ISA_VERSION
	.align		4
.L_25:
        /*002c*/ 	.byte	0x03, 0x5f
        /*002e*/ 	.short	0x0101


	//----- nvinfo : EIATTR_INT_WARP_WIDE_INSTR_OFFSETS
	.align		4
        /*0030*/ 	.byte	0x04, 0x31
        /*0032*/ 	.short	(.L_27 - .L_26)


	//   ....[0]....
.L_26:
        /*0034*/ 	.word	0x000003e0


	//   ....[1]....
        /*0038*/ 	.word	0x00000400


	//   ....[2]....
        /*003c*/ 	.word	0x000005d0


	//   ....[3]....
        /*0040*/ 	.word	0x00002080


	//----- nvinfo : EIATTR_COOP_GROUP_MASK_REGIDS
	.align		4
.L_27:
        /*0044*/ 	.byte	0x04, 0x29
        /*0046*/ 	.short	(.L_29 - .L_28)


	//   ....[0]....
.L_28:
        /*0048*/ 	.word	0xffffffff


	//   ....[1]....
        /*004c*/ 	.word	0xffffffff


	//   ....[2]....
        /*0050*/ 	.word	0xffffffff


	//   ....[3]....
        /*0054*/ 	.word	0xffffffff


	//   ....[4]....
        /*0058*/ 	.word	0xffffffff


	//   ....[5]....
        /*005c*/ 	.word	0xffffffff


	//----- nvinfo : EIATTR_COOP_GROUP_INSTR_OFFSETS
	.align		4
.L_29:
        /*0060*/ 	.byte	0x04, 0x28
        /*0062*/ 	.short	(.L_31 - .L_30)


	//   ....[0]....
.L_30:
        /*0064*/ 	.word	0x00000060


	//   ....[1]....
        /*0068*/ 	.word	0x00000070


	//   ....[2]....
        /*006c*/ 	.word	0x00000130


	//   ....[3]....
        /*0070*/ 	.word	0x00000290


	//   ....[4]....
        /*0074*/ 	.word	0x00000740


	//   ....[5]....
        /*0078*/ 	.word	0x00001190


	//----- nvinfo : EIATTR_REG_RECONFIG
	.align		4
.L_31:
        /*007c*/ 	.byte	0x01, 0x54
	.zero		2


	//----- nvinfo : EIATTR_SYSCALL_OFFSETS
	.align		4
        /*0080*/ 	.byte	0x04, 0x46
        /*0082*/ 	.short	(.L_33 - .L_32)


	//   ....[0]....
.L_32:
        /*0084*/ 	.word	0x00001350


	//----- nvinfo : EIATTR_MBARRIER_INSTR_OFFSETS
	.align		4
.L_33:
        /*0088*/ 	.byte	0x04, 0x39
        /*008a*/ 	.short	(.L_35 - .L_34)


	//   ....[0]....
.L_34:
        /*008c*/ 	.word	0x00000230
        /*0090*/ 	.word	0x000000ff
        /*0094*/ 	.word	0x00000000
        /*0098*/ 	.short	0x0100
        /*009a*/ 	.byte	0x08
	.zero		1


	//   ....[1]....
        /*009c*/ 	.word	0x00000240
        /*00a0*/ 	.word	0x000000ff
        /*00a4*/ 	.word	0x00000010
        /*00a8*/ 	.short	0x0100
        /*00aa*/ 	.byte	0x08
	.zero		1


	//   ....[2]....
        /*00ac*/ 	.word	0x00000250
        /*00b0*/ 	.word	0x000000ff
        /*00b4*/ 	.word	0x00000008
        /*00b8*/ 	.short	0x0100
        /*00ba*/ 	.byte	0x08
	.zero		1


	//   ....[3]....
        /*00bc*/ 	.word	0x00000260
        /*00c0*/ 	.word	0x000000ff
        /*00c4*/ 	.word	0x00000018
        /*00c8*/ 	.short	0x0100
        /*00ca*/ 	.byte	0x08
	.zero		1


	//   ....[4]....
        /*00cc*/ 	.word	0x00000650
        /*00d0*/ 	.word	0x000000ff
        /*00d4*/ 	.word	0x00000030
        /*00d8*/ 	.short	0x0100
        /*00da*/ 	.byte	0x06
	.zero		1


	//   ....[5]....
        /*00dc*/ 	.word	0x000006e0
        /*00e0*/ 	.word	0x000000ff
        /*00e4*/ 	.word	0x00000038
        /*00e8*/ 	.short	0x0100
        /*00ea*/ 	.byte	0x06
	.zero		1


	//   ....[6]....
        /*00ec*/ 	.word	0x00001410
        /*00f0*/ 	.word	0x00000003
        /*00f4*/ 	.word	0x00000000
        /*00f8*/ 	.short	0x010a
        /*00fa*/ 	.byte	0x3f
	.zero		1


	//   ....[7]....
        /*00fc*/ 	.word	0x00001450
        /*0100*/ 	.word	0x00000003
        /*0104*/ 	.word	0x00000000
        /*0108*/ 	.short	0x010a
        /*010a*/ 	.byte	0x3f
	.zero		1


	//   ....[8]....
        /*010c*/ 	.word	0x00001a50
        /*0110*/ 	.word	0x00000005
        /*0114*/ 	.word	0x00000000
        /*0118*/ 	.short	0x010a
        /*011a*/ 	.byte	0x3f
	.zero		1


	//   ....[9]....
        /*011c*/ 	.word	0x00001a90
        /*0120*/ 	.word	0x00000005
        /*0124*/ 	.word	0x00000000
        /*0128*/ 	.short	0x010a
        /*012a*/ 	.byte	0x3f
	.zero		1


	//   ....[10]....
        /*012c*/ 	.word	0x00001f20
        /*0130*/ 	.word	0x00000005
        /*0134*/ 	.word	0x00000000
        /*0138*/ 	.short	0x0101
        /*013a*/ 	.byte	0x3f
	.zero		1


	//   ....[11]....
        /*013c*/ 	.word	0x00002100
        /*0140*/ 	.word	0x00000003
        /*0144*/ 	.word	0x00000000
        /*0148*/ 	.short	0x0101
        /*014a*/ 	.byte	0x3f
	.zero		1


	//   ....[12]....
        /*014c*/ 	.word	0x0000aee0
        /*0150*/ 	.word	0x00000016
        /*0154*/ 	.word	0x00000010
        /*0158*/ 	.short	0x010a
        /*015a*/ 	.byte	0x3f
	.zero		1


	//   ....[13]....
        /*015c*/ 	.word	0x0000b370
        /*0160*/ 	.word	0x00000005
        /*0164*/ 	.word	0x00000038
        /*0168*/ 	.short	0x0101
        /*016a*/ 	.byte	0x3f
	.zero		1


	//   ....[14]....
        /*016c*/ 	.word	0x0000ba80
        /*0170*/ 	.word	0x00000007
        /*0174*/ 	.word	0x00000000
        /*0178*/ 	.short	0x010a
        /*017a*/ 	.byte	0x3f
	.zero		1


	//   ....[15]....
        /*017c*/ 	.word	0x0000bb00
        /*0180*/ 	.word	0x00000003
        /*0184*/ 	.word	0x00000000
        /*0188*/ 	.short	0x010a
        /*018a*/ 	.byte	0x3f
	.zero		1


	//   ....[16]....
        /*018c*/ 	.word	0x0000bb60
        /*0190*/ 	.word	0x00000003
        /*0194*/ 	.word	0x00000000
        /*0198*/ 	.short	0x010a
        /*019a*/ 	.byte	0x3f
	.zero		1


	//   ....[17]....
        /*019c*/ 	.word	0x0000bbb0
        /*01a0*/ 	.word	0x00000005
        /*01a4*/ 	.word	0x00000000
        /*01a8*/ 	.short	0x010a
        /*01aa*/ 	.byte	0x3f
	.zero		1


	//   ....[18]....
        /*01ac*/ 	.word	0x0000bc80
        /*01b0*/ 	.word	0x00000016
        /*01b4*/ 	.word	0x00000010
        /*01b8*/ 	.short	0x010a
        /*01ba*/ 	.byte	0x3f
	.zero		1


	//   ....[19]....
        /*01bc*/ 	.word	0x0000bd50
        /*01c0*/ 	.word	0x00000007
        /*01c4*/ 	.word	0x00000000
        /*01c8*/ 	.short	0x010a
        /*01ca*/ 	.byte	0x3f
	.zero		1


	//----- nvinfo : EIATTR_NUM_MBARRIERS
	.align		4
.L_35:
        /*01cc*/ 	.byte	0x03, 0x38
        /*01ce*/ 	.short	0x0006


	//----- nvinfo : EIATTR_EXIT_INSTR_OFFSETS
	.align		4
        /*01d0*/ 	.byte	0x04, 0x1c
        /*01d2*/ 	.short	(.L_37 - .L_36)


	//   ....[0]....
.L_36:
        /*01d4*/ 	.word	0x000008a0


	//   ....[1]....
        /*01d8*/ 	.word	0x000010c0


	//   ....[2]....
        /*01dc*/ 	.word	0x0000a600


	//   ....[3]....
        /*01e0*/ 	.word	0x0000ab60


	//   ....[4]....
        /*01e4*/ 	.word	0x0000bb50


	//----- nvinfo : EIATTR_MAX_THREADS
	.align		4
.L_37:
        /*01e8*/ 	.byte	0x04, 0x05
        /*01ea*/ 	.short	(.L_39 - .L_38)
.L_38:
        /*01ec*/ 	.word	0x00000180
        /*01f0*/ 	.word	0x00000001
        /*01f4*/ 	.word	0x00000001


	//----- nvinfo : EIATTR_CRS_STACK_SIZE
	.align		4
.L_39:
        /*01f8*/ 	.byte	0x04, 0x1e
        /*01fa*/ 	.short	(.L_41 - .L_40)
.L_40:
        /*01fc*/ 	.word	0x00000000


	//----- nvinfo : EIATTR_CBANK_PARAM_SIZE
	.align		4
.L_41:
        /*0200*/ 	.byte	0x03, 0x19
        /*0202*/ 	.short	0x0470


	//----- nvinfo : EIATTR_PARAM_CBANK
	.align		4
        /*0204*/ 	.byte	0x04, 0x0a
        /*0206*/ 	.short	(.L_43 - .L_42)
	.align		4
.L_42:
        /*0208*/ 	.word	index@(.nv.constant0._ZN7cutlass13device_kernelINS_4gemm6kernel13GemmUniversalIN4cute5tupleIJiiiiEEENS1_10collective13CollectiveMmaINS1_34MainloopSm90TmaGmmaWarpSpecializedILi2ENS5_IJNS4_1CILi1EEENSA_ILi2EEESB_EEENS1_35KernelTmaWarpSpecializedCooperativeEEENS5_IJNSA_ILi128EEENSA_ILi256EEENSA_ILi64EEEEEENS_10tfloat32_tENS5_IJlSB_lEEESK_SL_NS4_8TiledMMAINS4_8MMA_AtomIJNS4_4SM904GMMA30MMA_64x256x8_F32TF32TF32_SS_TNILNSP_7ScaleInE1ELSR_1EEEEEENS4_6LayoutINS5_IJSC_SB_SB_EEENS5_IJSB_NSA_ILi0EEESW_EEEEENS5_IJNS4_10UnderscoreESZ_SZ_EEEEENS4_23SM90_TMA_LOAD_MULTICASTENS4_14ComposedLayoutINS4_7SwizzleILi3ELi4ELi3EEENS4_18smem_ptr_flag_bitsILi32EEENSU_INS5_IJNSA_ILi8EEENSA_ILi32EEEEEENS5_IJS19_SB_EEEEEEEvNS4_8identityENS4_13SM90_TMA_LOADES1D_vS1E_EENS_8epilogue10collective6detail29Sm90TmaWarpSpecializedAdapterINS1I_15DefaultEpilogueISK_SL_SL_NS1H_6thread17LinearCombinationISK_Li1EffLNS1M_9ScaleType4KindE0ELNS_15FloatRoundStyleE2ESK_EENS1_15EpilogueDefaultEEEEEvvEEEEvNT_6ParamsE)
        /*020c*/ 	.short	0x0210
        /*020e*/ 	.short	0x0470


	//----- nvinfo : EIATTR_SW_WAR
	.align		4
.L_43:
        /*0210*/ 	.byte	0x04, 0x36
        /*0212*/ 	.short	(.L_45 - .L_44)
.L_44:
        /*0214*/ 	.word	0x00000008
.L_45:


//--------------------- .nv.callgraph             --------------------------
	.section	.nv.callgraph,"",@"SHT_CUDA_CALLGRAPH"
	.align	4
	.sectionentsize	8
	.align		4
        /*0000*/ 	.word	0x00000000
	.align		4
        /*0004*/ 	.word	0xffffffff
	.align		4
        /*0008*/ 	.word	index@(_ZN7cutlass13device_kernelINS_4gemm6kernel13GemmUniversalIN4cute5tupleIJiiiiEEENS1_10collective13CollectiveMmaINS1_34MainloopSm90TmaGmmaWarpSpecializedILi2ENS5_IJNS4_1CILi1EEENSA_ILi2EEESB_EEENS1_35KernelTmaWarpSpecializedCooperativeEEENS5_IJNSA_ILi128EEENSA_ILi256EEENSA_ILi64EEEEEENS_10tfloat32_tENS5_IJlSB_lEEESK_SL_NS4_8TiledMMAINS4_8MMA_AtomIJNS4_4SM904GMMA30MMA_64x256x8_F32TF32TF32_SS_TNILNSP_7ScaleInE1ELSR_1EEEEEENS4_6LayoutINS5_IJSC_SB_SB_EEENS5_IJSB_NSA_ILi0EEESW_EEEEENS5_IJNS4_10UnderscoreESZ_SZ_EEEEENS4_23SM90_TMA_LOAD_MULTICASTENS4_14ComposedLayoutINS4_7SwizzleILi3ELi4ELi3EEENS4_18smem_ptr_flag_bitsILi32EEENSU_INS5_IJNSA_ILi8EEENSA_ILi32EEEEEENS5_IJS19_SB_EEEEEEEvNS4_8identityENS4_13SM90_TMA_LOADES1D_vS1E_EENS_8epilogue10collective6detail29Sm90TmaWarpSpecializedAdapterINS1I_15DefaultEpilogueISK_SL_SL_NS1H_6thread17LinearCombinationISK_Li1EffLNS1M_9ScaleType4KindE0ELNS_15FloatRoundStyleE2ESK_EENS1_15EpilogueDefaultEEEEEvvEEEEvNT_6ParamsE)
	.align		4
        /*000c*/ 	.word	index@(__assertfail)
	.align		4
        /*0010*/ 	.word	0x00000000
	.align		4
        /*0014*/ 	.word	0xfffffffe
	.align		4
        /*0018*/ 	.word	0x00000000
	.align		4
        /*001c*/ 	.word	0xfffffffd
	.align		4
        /*0020*/ 	.word	0x00000000
	.align		4
        /*0024*/ 	.word	0xfffffffc


//--------------------- .nv.constant4             --------------------------
	.section	.nv.constant4,"a",@progbits
	.align	8
	.align		8
.nv.constant4:
        /*0000*/ 	.dword	__assertfail
	.align		8
        /*0008*/ 	.dword	__unnamed_1
	.align		8
        /*0010*/ 	.dword	_ZN40_INTERNAL_48186f2e_4_k_cu_12a38ea6_205924cuda3std3__45__cpo5beginE
	.align		8
        /*0018*/ 	.dword	_ZN40_INTERNAL_48186f2e_4_k_cu_12a38ea6_205924cuda3std3__45__cpo3endE
	.align		8
        /*0020*/ 	.dword	_ZN40_INTERNAL_48186f2e_4_k_cu_12a38ea6_205924cuda3std3__45__cpo6cbeginE
	.align		8
        /*0028*/ 	.dword	_ZN40_INTERNAL_48186f2e_4_k_cu_12a38ea6_205924cuda3std3__45__cpo4cendE
	.align		8
        /*0030*/ 	.dword	_ZN40_INTERNAL_48186f2e_4_k_cu_12a38ea6_205924cuda3std3__442_GLOBAL__N__48186f2e_4_k_cu_12a38ea6_205926ignoreE
	.align		8
        /*0038*/ 	.dword	_ZN40_INTERNAL_48186f2e_4_k_cu_12a38ea6_205924cuda3std3__419piecewise_constructE
	.align		8
        /*0040*/ 	.dword	_ZN40_INTERNAL_48186f2e_4_k_cu_12a38ea6_205924cuda3std3__48in_placeE
	.align		8
        /*0048*/ 	.dword	_ZN40_INTERNAL_48186f2e_4_k_cu_12a38ea6_205924cuda3std6ranges3__45__cpo4swapE
	.align		8
        /*0050*/ 	.dword	_ZN40_INTERNAL_48186f2e_4_k_cu_12a38ea6_205924cuda3std6ranges3__45__cpo9iter_moveE
	.align		8
        /*0058*/ 	.dword	_ZN40_INTERNAL_48186f2e_4_k_cu_12a38ea6_205924cute7productE
	.align		8
        /*0060*/ 	.dword	_ZN40_INTERNAL_48186f2e_4_k_cu_12a38ea6_205924cute1_E
	.align		8
        /*0068*/ 	.dword	$str$22
	.align		8
        /*0070*/ 	.dword	$str$23


//--------------------- .text._ZN7cutlass13device_kernelINS_4gemm6kernel13GemmUniversalIN4cute5tupleIJiiiiEEENS1_10collective13CollectiveMmaINS1_34MainloopSm90TmaGmmaWarpSpecializedILi2ENS5_IJNS4_1CILi1EEENSA_ILi2EEESB_EEENS1_35KernelTmaWarpSpecializedCooperativeEEENS5_IJNSA_ILi128EEENSA_ILi256EEENSA_ILi64EEEEEENS_10tfloat32_tENS5_IJlSB_lEEESK_SL_NS4_8TiledMMAINS4_8MMA_AtomIJNS4_4SM904GMMA30MMA_64x256x8_F32TF32TF32_SS_TNILNSP_7ScaleInE1ELSR_1EEEEEENS4_6LayoutINS5_IJSC_SB_SB_EEENS5_IJSB_NSA_ILi0EEESW_EEEEENS5_IJNS4_10UnderscoreESZ_SZ_EEEEENS4_23SM90_TMA_LOAD_MULTICASTENS4_14ComposedLayoutINS4_7SwizzleILi3ELi4ELi3EEENS4_18smem_ptr_flag_bitsILi32EEENSU_INS5_IJNSA_ILi8EEENSA_ILi32EEEEEENS5_IJS19_SB_EEEEEEEvNS4_8identityENS4_13SM90_TMA_LOADES1D_vS1E_EENS_8epilogue10collective6detail29Sm90TmaWarpSpecializedAdapterINS1I_15DefaultEpilogueISK_SL_SL_NS1H_6thread17LinearCombinationISK_Li1EffLNS1M_9ScaleType4KindE0ELNS_15FloatRoundStyleE2ESK_EENS1_15EpilogueDefaultEEEEEvvEEEEvNT_6ParamsE --------------------------
	.section	.text._ZN7cutlass13device_kernelINS_4gemm6kernel13GemmUniversalIN4cute5tupleIJiiiiEEENS1_10collective13CollectiveMmaINS1_34MainloopSm90TmaGmmaWarpSpecializedILi2ENS5_IJNS4_1CILi1EEENSA_ILi2EEESB_EEENS1_35KernelTmaWarpSpecializedCooperativeEEENS5_IJNSA_ILi128EEENSA_ILi256EEENSA_ILi64EEEEEENS_10tfloat32_tENS5_IJlSB_lEEESK_SL_NS4_8TiledMMAINS4_8MMA_AtomIJNS4_4SM904GMMA30MMA_64x256x8_F32TF32TF32_SS_TNILNSP_7ScaleInE1ELSR_1EEEEEENS4_6LayoutINS5_IJSC_SB_SB_EEENS5_IJSB_NSA_ILi0EEESW_EEEEENS5_IJNS4_10UnderscoreESZ_SZ_EEEEENS4_23SM90_TMA_LOAD_MULTICASTENS4_14ComposedLayoutINS4_7SwizzleILi3ELi4ELi3EEENS4_18smem_ptr_flag_bitsILi32EEENSU_INS5_IJNSA_ILi8EEENSA_ILi32EEEEEENS5_IJS19_SB_EEEEEEEvNS4_8identityENS4_13SM90_TMA_LOADES1D_vS1E_EENS_8epilogue10collective6detail29Sm90TmaWarpSpecializedAdapterINS1I_15DefaultEpilogueISK_SL_SL_NS1H_6thread17LinearCombinationISK_Li1EffLNS1M_9ScaleType4KindE0ELNS_15FloatRoundStyleE2ESK_EENS1_15EpilogueDefaultEEEEEvvEEEEvNT_6ParamsE,"ax",@progbits
	.align	128
.text._ZN7cutlass13device_kernelINS_4gemm6kernel13GemmUniversalIN4cute5tupleIJiiiiEEENS1_10collective13CollectiveMmaINS1_34MainloopSm90TmaGmmaWarpSpecializedILi2ENS5_IJNS4_1CILi1EEENSA_ILi2EEESB_EEENS1_35KernelTmaWarpSpecializedCooperativeEEENS5_IJNSA_ILi128EEENSA_ILi256EEENSA_ILi64EEEEEENS_10tfloat32_tENS5_IJlSB_lEEESK_SL_NS4_8TiledMMAINS4_8MMA_AtomIJNS4_4SM904GMMA30MMA_64x256x8_F32TF32TF32_SS_TNILNSP_7ScaleInE1ELSR_1EEEEEENS4_6LayoutINS5_IJSC_SB_SB_EEENS5_IJSB_NSA_ILi0EEESW_EEEEENS5_IJNS4_10UnderscoreESZ_SZ_EEEEENS4_23SM90_TMA_LOAD_MULTICASTENS4_14ComposedLayoutINS4_7SwizzleILi3ELi4ELi3EEENS4_18smem_ptr_flag_bitsILi32EEENSU_INS5_IJNSA_ILi8EEENSA_ILi32EEEEEENS5_IJS19_SB_EEEEEEEvNS4_8identityENS4_13SM90_TMA_LOADES1D_vS1E_EENS_8epilogue10collective6detail29Sm90TmaWarpSpecializedAdapterINS1I_15DefaultEpilogueISK_SL_SL_NS1H_6thread17LinearCombinationISK_Li1EffLNS1M_9ScaleType4KindE0ELNS_15FloatRoundStyleE2ESK_EENS1_15EpilogueDefaultEEEEEvvEEEEvNT_6ParamsE:
        .type           _ZN7cutlass13device_kernelINS_4gemm6kernel13GemmUniversalIN4cute5tupleIJiiiiEEENS1_10collective13CollectiveMmaINS1_34MainloopSm90TmaGmmaWarpSpecializedILi2ENS5_IJNS4_1CILi1EEENSA_ILi2EEESB_EEENS1_35KernelTmaWarpSpecializedCooperativeEEENS5_IJNSA_ILi128EEENSA_ILi256EEENSA_ILi64EEEEEENS_10tfloat32_tENS5_IJlSB_lEEESK_SL_NS4_8TiledMMAINS4_8MMA_AtomIJNS4_4SM904GMMA30MMA_64x256x8_F32TF32TF32_SS_TNILNSP_7ScaleInE1ELSR_1EEEEEENS4_6LayoutINS5_IJSC_SB_SB_EEENS5_IJSB_NSA_ILi0EEESW_EEEEENS5_IJNS4_10UnderscoreESZ_SZ_EEEEENS4_23SM90_TMA_LOAD_MULTICASTENS4_14ComposedLayoutINS4_7SwizzleILi3ELi4ELi3EEENS4_18smem_ptr_flag_bitsILi32EEENSU_INS5_IJNSA_ILi8EEENSA_ILi32EEEEEENS5_IJS19_SB_EEEEEEEvNS4_8identityENS4_13SM90_TMA_LOADES1D_vS1E_EENS_8epilogue10collective6detail29Sm90TmaWarpSpecializedAdapterINS1I_15DefaultEpilogueISK_SL_SL_NS1H_6thread17LinearCombinationISK_Li1EffLNS1M_9ScaleType4KindE0ELNS_15FloatRoundStyleE2ESK_EENS1_15EpilogueDefaultEEEEEvvEEEEvNT_6ParamsE,@function
        .size           _ZN7cutlass13device_kernelINS_4gemm6kernel13GemmUniversalIN4cute5tupleIJiiiiEEENS1_10collective13CollectiveMmaINS1_34MainloopSm90TmaGmmaWarpSpecializedILi2ENS5_IJNS4_1CILi1EEENSA_ILi2EEESB_EEENS1_35KernelTmaWarpSpecializedCooperativeEEENS5_IJNSA_ILi128EEENSA_ILi256EEENSA_ILi64EEEEEENS_10tfloat32_tENS5_IJlSB_lEEESK_SL_NS4_8TiledMMAINS4_8MMA_AtomIJNS4_4SM904GMMA30MMA_64x256x8_F32TF32TF32_SS_TNILNSP_7ScaleInE1ELSR_1EEEEEENS4_6LayoutINS5_IJSC_SB_SB_EEENS5_IJSB_NSA_ILi0EEESW_EEEEENS5_IJNS4_10UnderscoreESZ_SZ_EEEEENS4_23SM90_TMA_LOAD_MULTICASTENS4_14ComposedLayoutINS4_7SwizzleILi3ELi4ELi3EEENS4_18smem_ptr_flag_bitsILi32EEENSU_INS5_IJNSA_ILi8EEENSA_ILi32EEEEEENS5_IJS19_SB_EEEEEEEvNS4_8identityENS4_13SM90_TMA_LOADES1D_vS1E_EENS_8epilogue10collective6detail29Sm90TmaWarpSpecializedAdapterINS1I_15DefaultEpilogueISK_SL_SL_NS1H_6thread17LinearCombinationISK_Li1EffLNS1M_9ScaleType4KindE0ELNS_15FloatRoundStyleE2ESK_EENS1_15EpilogueDefaultEEEEEvvEEEEvNT_6ParamsE,(.L_x_321 - _ZN7cutlass13device_kernelINS_4gemm6kernel13GemmUniversalIN4cute5tupleIJiiiiEEENS1_10collective13CollectiveMmaINS1_34MainloopSm90TmaGmmaWarpSpecializedILi2ENS5_IJNS4_1CILi1EEENSA_ILi2EEESB_EEENS1_35KernelTmaWarpSpecializedCooperativeEEENS5_IJNSA_ILi128EEENSA_ILi256EEENSA_ILi64EEEEEENS_10tfloat32_tENS5_IJlSB_lEEESK_SL_NS4_8TiledMMAINS4_8MMA_AtomIJNS4_4SM904GMMA30MMA_64x256x8_F32TF32TF32_SS_TNILNSP_7ScaleInE1ELSR_1EEEEEENS4_6LayoutINS5_IJSC_SB_SB_EEENS5_IJSB_NSA_ILi0EEESW_EEEEENS5_IJNS4_10UnderscoreESZ_SZ_EEEEENS4_23SM90_TMA_LOAD_MULTICASTENS4_14ComposedLayoutINS4_7SwizzleILi3ELi4ELi3EEENS4_18smem_ptr_flag_bitsILi32EEENSU_INS5_IJNSA_ILi8EEENSA_ILi32EEEEEENS5_IJS19_SB_EEEEEEEvNS4_8identityENS4_13SM90_TMA_LOADES1D_vS1E_EENS_8epilogue10collective6detail29Sm90TmaWarpSpecializedAdapterINS1I_15DefaultEpilogueISK_SL_SL_NS1H_6thread17LinearCombinationISK_Li1EffLNS1M_9ScaleType4KindE0ELNS_15FloatRoundStyleE2ESK_EENS1_15EpilogueDefaultEEEEEvvEEEEvNT_6ParamsE)
        .other          _ZN7cutlass13device_kernelINS_4gemm6kernel13GemmUniversalIN4cute5tupleIJiiiiEEENS1_10collective13CollectiveMmaINS1_34MainloopSm90TmaGmmaWarpSpecializedILi2ENS5_IJNS4_1CILi1EEENSA_ILi2EEESB_EEENS1_35KernelTmaWarpSpecializedCooperativeEEENS5_IJNSA_ILi128EEENSA_ILi256EEENSA_ILi64EEEEEENS_10tfloat32_tENS5_IJlSB_lEEESK_SL_NS4_8TiledMMAINS4_8MMA_AtomIJNS4_4SM904GMMA30MMA_64x256x8_F32TF32TF32_SS_TNILNSP_7ScaleInE1ELSR_1EEEEEENS4_6LayoutINS5_IJSC_SB_SB_EEENS5_IJSB_NSA_ILi0EEESW_EEEEENS5_IJNS4_10UnderscoreESZ_SZ_EEEEENS4_23SM90_TMA_LOAD_MULTICASTENS4_14ComposedLayoutINS4_7SwizzleILi3ELi4ELi3EEENS4_18smem_ptr_flag_bitsILi32EEENSU_INS5_IJNSA_ILi8EEENSA_ILi32EEEEEENS5_IJS19_SB_EEEEEEEvNS4_8identityENS4_13SM90_TMA_LOADES1D_vS1E_EENS_8epilogue10collective6detail29Sm90TmaWarpSpecializedAdapterINS1I_15DefaultEpilogueISK_SL_SL_NS1H_6thread17LinearCombinationISK_Li1EffLNS1M_9ScaleType4KindE0ELNS_15FloatRoundStyleE2ESK_EENS1_15EpilogueDefaultEEEEEvvEEEEvNT_6ParamsE,@"STO_CUDA_ENTRY STV_DEFAULT"
_ZN7cutlass13device_kernelINS_4gemm6kernel13GemmUniversalIN4cute5tupleIJiiiiEEENS1_10collective13CollectiveMmaINS1_34MainloopSm90TmaGmmaWarpSpecializedILi2ENS5_IJNS4_1CILi1EEENSA_ILi2EEESB_EEENS1_35KernelTmaWarpSpecializedCooperativeEEENS5_IJNSA_ILi128EEENSA_ILi256EEENSA_ILi64EEEEEENS_10tfloat32_tENS5_IJlSB_lEEESK_SL_NS4_8TiledMMAINS4_8MMA_AtomIJNS4_4SM904GMMA30MMA_64x256x8_F32TF32TF32_SS_TNILNSP_7ScaleInE1ELSR_1EEEEEENS4_6LayoutINS5_IJSC_SB_SB_EEENS5_IJSB_NSA_ILi0EEESW_EEEEENS5_IJNS4_10UnderscoreESZ_SZ_EEEEENS4_23SM90_TMA_LOAD_MULTICASTENS4_14ComposedLayoutINS4_7SwizzleILi3ELi4ELi3EEENS4_18smem_ptr_flag_bitsILi32EEENSU_INS5_IJNSA_ILi8EEENSA_ILi32EEEEEENS5_IJS19_SB_EEEEEEEvNS4_8identityENS4_13SM90_TMA_LOADES1D_vS1E_EENS_8epilogue10collective6detail29Sm90TmaWarpSpecializedAdapterINS1I_15DefaultEpilogueISK_SL_SL_NS1H_6thread17LinearCombinationISK_Li1EffLNS1M_9ScaleType4KindE0ELNS_15FloatRoundStyleE2ESK_EENS1_15EpilogueDefaultEEEEEvvEEEEvNT_6ParamsE:
[----:B------:R-:W0:Y:S01]  /*0000*/  LDC R1, c[0x0][0x28] ;  /* 0x00000a00ff017b82 */ /* 0x000e220000000800 */
[----:B------:R-:W1:Y:S01]  /*0010*/  S2R R18, SR_TID.X ;  /* 0x0000000000127919 */ /* 0x000e620000002100 */
[----:B------:R-:W-:Y:S01]  /*0020*/  ELECT P0, URZ, PT ;  /* 0x00000000003f782f */ /* 0x000fe20003800000 */
[----:B------:R-:W-:Y:S01]  /*0030*/  BSSY B0, `(.L_x_0) ;  /* 0x000000f000007945 */ /* 0x000fe20003800000 */
[--C-:B-1----:R-:W-:Y:S02]  /*0040*/  SHF.R.U32.HI R0, RZ, 0x5, R18.reuse ;  /* 0x00000005ff007819 */ /* 0x102fe40000011612 */
[----:B------:R-:W-:-:S03]  /*0050*/  SHF.R.U32.HI R3, RZ, 0x7, R18 ;  /* 0x00000007ff037819 */ /* 0x000fc60000011612 */
[----:B------:R-:W1:Y:S04]  /*0060*/  SHFL.IDX PT, R2, R0, RZ, 0x1f ;  /* 0x00001fff00027589 */ /* 0x000e6800000e0000 */
[----:B------:R2:W3:Y:S01]  /*0070*/  SHFL.IDX PT, R5, R3, RZ, 0x1f ;  /* 0x00001fff03057589 */ /* 0x0004e200000e0000 */
[----:B-1----:R-:W-:-:S13]  /*0080*/  ISETP.NE.OR P0, PT, R2, RZ, !P0 ;  /* 0x000000ff0200720c */ /* 0x002fda0004705670 */
[----:B0-23--:R-:W-:Y:S05]  /*0090*/  @P0 BRA `(.L_x_1) ;  /* 0x0000000000200947 */ /* 0x00dfea0003800000 */
[----:B------:R-:W-:Y:S02]  /*00a0*/  ULDC.64 UR4, c[0x0][0x198] ;  /* 0x0000660000047ab9 */ /* 0x000fe40000000a00 */
[----:B------:R-:W-:Y:S02]  /*00b0*/  UIADD3 UR6, UP0, UR4, 0xf0, URZ ;  /* 0x000000f004067890 */ /* 0x000fe4000ff1e03f */
[----:B------:R-:W-:Y:S02]  /*00c0*/  UIADD3 UR4, UP1, UR4, 0x1f0, URZ ;  /* 0x000001f004047890 */ /* 0x000fe4000ff3e03f */
[----:B------:R-:W-:Y:S02]  /*00d0*/  UIADD3.X UR7, URZ, UR5, URZ, UP0, !UPT ;  /* 0x000000053f077290 */ /* 0x000fe400087fe43f */
[----:B------:R-:W-:-:S07]  /*00e0*/  UIADD3.X UR5, URZ, UR5, URZ, UP1, !UPT ;  /* 0x000000053f057290 */ /* 0x000fce0008ffe43f */
[----:B------:R0:W-:Y:S02]  /*00f0*/  UTMACCTL.PF [UR6] ;  /* 0x00000000060079b9 */ /* 0x0001e40008040000 */
[----:B------:R0:W-:Y:S02]  /*0100*/  UTMACCTL.PF [UR4] ;  /* 0x00000000040079b9 */ /* 0x0001e40008040000 */
[----:B0-----:R-:W-:Y:S01]  /*0110*/  NOP ;  /* 0x0000000000007918 */ /* 0x001fe20000000000 */
.L_x_1:
[----:B------:R-:W-:Y:S05]  /*0120*/  BSYNC B0 ;  /* 0x0000000000007941 */ /* 0x000fea0003800000 */
.L_x_0:
[----:B------:R-:W0:Y:S02]  /*0130*/  SHFL.IDX PT, R3, R0, RZ, 0x1f ;  /* 0x00001fff00037589 */ /* 0x000e2400000e0000 */
[----:B0-----:R-:W-:-:S13]  /*0140*/  ISETP.NE.AND P0, PT, R3, RZ, PT ;  /* 0x000000ff0300720c */ /* 0x001fda0003f05270 */
[----:B------:R-:W-:Y:S05]  /*0150*/  @P0 BRA `(.L_x_2) ;  /* 0x0000000000480947 */ /* 0x000fea0003800000 */
[----:B------:R-:W0:Y:S01]  /*0160*/  S2UR UR8, SR_CgaCtaId ;  /* 0x00000000000879c3 */ /* 0x000e220000008800 */
[----:B------:R-:W-:Y:S01]  /*0170*/  UMOV UR4, 0x400 ;  /* 0x0000040000047882 */ /* 0x000fe20000000000 */
[----:B------:R-:W-:Y:S01]  /*0180*/  UMOV UR5, 0x1 ;  /* 0x0000000100057882 */ /* 0x000fe20000000000 */
[----:B------:R-:W-:Y:S01]  /*0190*/  UMOV UR6, 0x4 ;  /* 0x0000000400067882 */ /* 0x000fe20000000000 */
[----:B------:R-:W-:Y:S01]  /*01a0*/  ELECT P0, URZ, PT ;  /* 0x00000000003f782f */ /* 0x000fe20003800000 */
[----:B------:R-:W-:-:S04]  /*01b0*/  UIADD3 UR6, -UR6, 0x100000, URZ ;  /* 0x0010000006067890 */ /* 0x000fc8000fffe13f */
[----:B------:R-:W-:Y:S02]  /*01c0*/  USHF.L.U32 UR7, UR6, 0xb, URZ ;  /* 0x0000000b06077899 */ /* 0x000fe4000800063f */
[----:B------:R-:W-:Y:S02]  /*01d0*/  USHF.L.U32 UR6, UR6, 0x1, URZ ;  /* 0x0000000106067899 */ /* 0x000fe4000800063f */
[----:B0-----:R-:W-:Y:S02]  /*01e0*/  ULEA UR8, UR8, UR4, 0x18 ;  /* 0x0000000408087291 */ /* 0x001fe4000f8ec03f */
[----:B------:R-:W-:-:S04]  /*01f0*/  UIADD3 UR4, -UR5, 0x100000, URZ ;  /* 0x0010000005047890 */ /* 0x000fc8000fffe13f */
[----:B------:R-:W-:Y:S02]  /*0200*/  USHF.L.U32 UR5, UR4, 0xb, URZ ;  /* 0x0000000b04057899 */ /* 0x000fe4000800063f */
[----:B------:R-:W-:Y:S01]  /*0210*/  USHF.L.U32 UR4, UR4, 0x1, URZ ;  /* 0x0000000104047899 */ /* 0x000fe2000800063f */
[----:B------:R-:W0:Y:S11]  /*0220*/  FENCE.VIEW.ASYNC.S ;  /* 0x00000000000073c6 */ /* 0x000e360000000000 */
[----:B0-----:R0:W1:Y:S01]  /*0230*/  SYNCS.EXCH.64 URZ, [UR8], UR4 ;  /* 0x00000004083f75b2 */ /* 0x0010620008000100 */
[----:B------:R0:W2:Y:S01]  /*0240*/  SYNCS.EXCH.64 URZ, [UR8+0x10], UR6 ;  /* 0x00001006083f75b2 */ /* 0x0000a20008000100 */
[----:B------:R0:W3:Y:S01]  /*0250*/  SYNCS.EXCH.64 URZ, [UR8+0x8], UR4 ;  /* 0x00000804083f75b2 */ /* 0x0000e20008000100 */
[----:B------:R0:W4:Y:S01]  /*0260*/  SYNCS.EXCH.64 URZ, [UR8+0x18], UR6 ;  /* 0x00001806083f75b2 */ /* 0x0001220008000100 */
[----:B------:R-:W-:Y:S01]  /*0270*/  NOP ;  /* 0x0000000000007918 */ /* 0x000fe20000000000 */
.L_x_2:
[----:B------:R-:W-:Y:S01]  /*0280*/  SHF.R.S32.HI R7, RZ, 0x1f, R18 ;  /* 0x0000001fff077819 */ /* 0x000fe20000011412 */
[----:B------:R-:W5:Y:S01]  /*0290*/  SHFL.IDX PT, R0, R0, RZ, 0x1f ;  /* 0x00001fff00007589 */ /* 0x000f6200000e0000 */
[----:B0-----:R-:W0:Y:S01]  /*02a0*/  S2UR UR8, SR_CTAID.X ;  /* 0x00000000000879c3 */ /* 0x001e220000002500 */
[----:B------:R-:W-:Y:S02]  /*02b0*/  ELECT P0, URZ, PT ;  /* 0x00000000003f782f */ /* 0x000fe40003800000 */
[----:B------:R-:W-:Y:S01]  /*02c0*/  LEA.HI R7, R7, R18, RZ, 0x7 ;  /* 0x0000001207077211 */ /* 0x000fe200078f38ff */
[----:B------:R-:W1:Y:S01]  /*02d0*/  S2R R4, SR_CTAID.Y ;  /* 0x0000000000047919 */ /* 0x000e620000002600 */
[----:B------:R-:W-:Y:S01]  /*02e0*/  ULDC UR4, c[0x0][0x154] ;  /* 0x0000550000047ab9 */ /* 0x000fe20000000800 */
[----:B------:R-:W-:Y:S01]  /*02f0*/  NOP ;  /* 0x0000000000007918 */ /* 0x000fe20000000000 */
[----:B------:R-:W-:Y:S01]  /*0300*/  LOP3.LUT R7, R7, 0xffffff80, RZ, 0xc0, !PT ;  /* 0xffffff8007077812 */ /* 0x000fe200078ec0ff */
[----:B------:R-:W-:Y:S01]  /*0310*/  NOP ;  /* 0x0000000000007918 */ /* 0x000fe20000000000 */
[----:B------:R-:W2:Y:S03]  /*0320*/  LDC R12, c[0x0][0x140] ;  /* 0x00005000ff0c7b82 */ /* 0x000ea60000000800 */
[----:B------:R-:W-:-:S05]  /*0330*/  IMAD.IADD R7, R18, 0x1, -R7 ;  /* 0x0000000112077824 */ /* 0x000fca00078e0a07 */
[----:B------:R-:W-:Y:S02]  /*0340*/  SHF.R.S32.HI R6, RZ, 0x1f, R7 ;  /* 0x0000001fff067819 */ /* 0x000fe40000011407 */
[----:B------:R-:W-:Y:S02]  /*0350*/  LOP3.LUT P2, RZ, R7, 0x7, RZ, 0xc0, !PT ;  /* 0x0000000707ff7812 */ /* 0x000fe4000784c0ff */
[----:B------:R-:W-:Y:S02]  /*0360*/  LEA.HI R6, R6, R7, RZ, 0x3 ;  /* 0x0000000706067211 */ /* 0x000fe400078f18ff */
[----:B-----5:R-:W-:Y:S02]  /*0370*/  ISETP.NE.OR P0, PT, R0, RZ, !P0 ;  /* 0x000000ff0000720c */ /* 0x020fe40004705670 */
[--C-:B------:R-:W-:Y:S02]  /*0380*/  SHF.R.S32.HI R0, RZ, 0x3, R6.reuse ;  /* 0x00000003ff007819 */ /* 0x100fe40000011406 */
[----:B------:R-:W-:-:S02]  /*0390*/  SHF.R.S32.HI R9, RZ, 0x1f, R6 ;  /* 0x0000001fff097819 */ /* 0x000fc40000011406 */
[----:B------:R-:W-:Y:S02]  /*03a0*/  SHF.R.S32.HI R6, RZ, 0x1f, R3 ;  /* 0x0000001fff067819 */ /* 0x000fe40000011403 */
[----:B------:R-:W-:Y:S02]  /*03b0*/  LEA.HI R9, R9, R0, RZ, 0x2 ;  /* 0x0000000009097211 */ /* 0x000fe400078f10ff */
[----:B------:R-:W-:Y:S02]  /*03c0*/  LEA.HI R6, R6, R3, RZ, 0x2 ;  /* 0x0000000306067211 */ /* 0x000fe400078f10ff */
[----:B-1----:R-:W-:Y:S01]  /*03d0*/  I2FP.F32.U32 R8, R4 ;  /* 0x0000000400087245 */ /* 0x002fe20000201000 */
[----:B------:R-:W-:Y:S01]  /*03e0*/  VOTEU.ALL UP0, P0 ;  /* 0x00000000003f7886 */ /* 0x000fe20000000000 */
[----:B------:R-:W-:Y:S01]  /*03f0*/  LOP3.LUT R6, R6, 0x3ffffffc, RZ, 0xc0, !PT ;  /* 0x3ffffffc06067812 */ /* 0x000fe200078ec0ff */
[----:B------:R-:W-:Y:S01]  /*0400*/  VOTEU.ALL UP1, P0 ;  /* 0x00000000003f7886 */ /* 0x000fe20000020000 */
[----:B------:R-:W-:Y:S01]  /*0410*/  LOP3.LUT R9, R9, 0xfffffffc, RZ, 0xc0, !PT ;  /* 0xfffffffc09097812 */ /* 0x000fe200078ec0ff */
[----:B------:R-:W-:Y:S01]  /*0420*/  FMUL R10, R8, UR4 ;  /* 0x00000004080a7c20 */ /* 0x000fe20008400000 */
[----:B------:R-:W1:Y:S01]  /*0430*/  @!UP0 S2UR UR7, SR_CgaCtaId ;  /* 0x00000000000789c3 */ /* 0x000e620000008800 */
[----:B------:R-:W-:Y:S01]  /*0440*/  IMAD.IADD R11, R3, 0x1, -R6 ;  /* 0x00000001030b7824 */ /* 0x000fe200078e0a06 */
[----:B0-----:R-:W-:Y:S01]  /*0450*/  I2FP.F32.U32 R6, UR8 ;  /* 0x0000000800067c45 */ /* 0x001fe20008201000 */
[----:B------:R-:W-:Y:S01]  /*0460*/  IMAD.IADD R0, R0, 0x1, -R9 ;  /* 0x0000000100007824 */ /* 0x000fe200078e0a09 */
[----:B------:R-:W-:Y:S01]  /*0470*/  ULDC UR4, c[0x0][0x150] ;  /* 0x0000540000047ab9 */ /* 0x000fe20000000800 */
[----:B------:R-:W0:Y:S01]  /*0480*/  F2I.U32.TRUNC.NTZ R10, R10 ;  /* 0x0000000a000a7305 */ /* 0x000e22000020f000 */
[----:B------:R-:W-:Y:S01]  /*0490*/  SHF.R.S32.HI R3, RZ, 0x1f, R2 ;  /* 0x0000001fff037819 */ /* 0x000fe20000011402 */
[----:B------:R-:W-:Y:S01]  /*04a0*/  FMUL R6, R6, UR4 ;  /* 0x0000000406067c20 */ /* 0x000fe20008400000 */
[----:B------:R-:W5:Y:S01]  /*04b0*/  LDC R9, c[0x0][0x148] ;  /* 0x00005200ff097b82 */ /* 0x000f620000000800 */
[----:B------:R-:W-:Y:S01]  /*04c0*/  IMAD R11, R11, 0x4, R0 ;  /* 0x000000040b0b7824 */ /* 0x000fe200078e0200 */
[----:B------:R-:W-:Y:S01]  /*04d0*/  LEA.HI R3, R3, R2, RZ, 0x2 ;  /* 0x0000000203037211 */ /* 0x000fe200078f10ff */
[----:B------:R-:W-:Y:S01]  /*04e0*/  UMOV UR4, 0x20 ;  /* 0x0000002000047882 */ /* 0x000fe20000000000 */
[----:B------:R-:W-:Y:S01]  /*04f0*/  @!UP0 UMOV UR6, 0x400 ;  /* 0x0000040000068882 */ /* 0x000fe20000000000 */
[----:B------:R-:W3:Y:S01]  /*0500*/  F2I.U32.TRUNC.NTZ R6, R6 ;  /* 0x0000000600067305 */ /* 0x000ee2000020f000 */
[----:B------:R-:W-:Y:S01]  /*0510*/  LOP3.LUT R3, R3, 0xfffffffc, RZ, 0xc0, !PT ;  /* 0xfffffffc03037812 */ /* 0x000fe200078ec0ff */
[----:B------:R-:W-:Y:S01]  /*0520*/  IMAD.SHL.U32 R22, R11, 0x4, RZ ;  /* 0x000000040b167824 */ /* 0x000fe200078e00ff */
[----:B------:R-:W4:Y:S01]  /*0530*/  LDC R8, c[0x0][0x144] ;  /* 0x00005100ff087b82 */ /* 0x000f220000000800 */
[----:B------:R-:W-:-:S04]  /*0540*/  @!UP0 UIADD3 UR4, -UR4, 0x100000, URZ ;  /* 0x0010000004048890 */ /* 0x000fc8000fffe13f */
[----:B------:R-:W-:Y:S02]  /*0550*/  @!UP0 USHF.L.U32 UR5, UR4, 0xb, URZ ;  /* 0x0000000b04058899 */ /* 0x000fe4000800063f */
[----:B------:R-:W-:Y:S01]  /*0560*/  @!UP0 USHF.L.U32 UR4, UR4, 0x1, URZ ;  /* 0x0000000104048899 */ /* 0x000fe2000800063f */
[----:B--2---:R-:W-:Y:S01]  /*0570*/  ISETP.EQ.U32.AND P3, PT, R12, 0x1, PT ;  /* 0x000000010c00780c */ /* 0x004fe20003f62070 */
[----:B------:R-:W-:Y:S01]  /*0580*/  IMAD.IADD R0, R2, 0x1, -R3 ;  /* 0x0000000102007824 */ /* 0x000fe200078e0a03 */
[----:B------:R-:W-:Y:S01]  /*0590*/  LOP3.LUT R22, R11, 0xc, R22, 0x78, !PT ;  /* 0x0000000c0b167812 */ /* 0x000fe200078e7816 */
[----:B0-----:R-:W-:Y:S01]  /*05a0*/  IMAD.MOV R14, RZ, RZ, -R10 ;  /* 0x000000ffff0e7224 */ /* 0x001fe200078e0a0a */
[----:B-1----:R-:W-:Y:S02]  /*05b0*/  @!UP0 ULEA UR6, UR7, UR6, 0x18 ;  /* 0x0000000607068291 */ /* 0x002fe4000f8ec03f */
[----:B------:R-:W-:Y:S01]  /*05c0*/  ISETP.NE.AND P1, PT, R0, 0x3, PT ;  /* 0x000000030000780c */ /* 0x000fe20003f25270 */
[----:B------:R-:W-:Y:S01]  /*05d0*/  VOTEU.ALL UP0, P0 ;  /* 0x00000000003f7886 */ /* 0x000fe20000000000 */
[----:B------:R-:W-:Y:S01]  /*05e0*/  ISETP.LT.U32.AND P0, PT, R22, 0x2, !P2 ;  /* 0x000000021600780c */ /* 0x000fe20005701070 */
[----:B---3--:R-:W-:Y:S01]  /*05f0*/  IMAD.MOV R3, RZ, RZ, -R6 ;  /* 0x000000ffff037224 */ /* 0x008fe200078e0a06 */
[----:B------:R-:W-:-:S02]  /*0600*/  ISETP.EQ.OR P1, PT, R0, RZ, !P1 ;  /* 0x000000ff0000720c */ /* 0x000fc40004f22670 */
[----:B------:R-:W-:Y:S01]  /*0610*/  ISETP.NE.AND P2, PT, R5, RZ, PT ;  /* 0x000000ff0500720c */ /* 0x000fe20003f45270 */
[----:B-----5:R-:W-:Y:S01]  /*0620*/  IMAD R7, R9, R14, R4 ;  /* 0x0000000e09077224 */ /* 0x020fe200078e0204 */
[----:B------:R-:W-:Y:S01]  /*0630*/  ISETP.EQ.AND P1, PT, R5, RZ, P1 ;  /* 0x000000ff0500720c */ /* 0x000fe20000f22270 */
[----:B------:R-:W0:Y:S02]  /*0640*/  FENCE.VIEW.ASYNC.S ;  /* 0x00000000000073c6 */ /* 0x000e240000000000 */
[----:B0-----:R0:W1:Y:S01]  /*0650*/  @!UP0 SYNCS.EXCH.64 URZ, [UR6+0x30], UR4 ;  /* 0x00003004063f85b2 */ /* 0x0010620008000100 */
[----:B------:R-:W-:Y:S02]  /*0660*/  ISETP.NE.AND P4, PT, R7, R22, PT ;  /* 0x000000160700720c */ /* 0x000fe40003f85270 */
[----:B------:R-:W-:Y:S01]  /*0670*/  SEL R19, RZ, 0x1, !P1 ;  /* 0x00000001ff137807 */ /* 0x000fe20004800000 */
[----:B----4-:R-:W-:Y:S02]  /*0680*/  IMAD R3, R8, R3, UR8 ;  /* 0x0000000808037e24 */ /* 0x010fe4000f8e0203 */
[----:B------:R-:W-:-:S03]  /*0690*/  VIADD R8, R5, 0xffffffff ;  /* 0xffffffff05087836 */ /* 0x000fc60000000000 */
[----:B------:R-:W-:Y:S02]  /*06a0*/  ISETP.EQ.OR P4, PT, R3, RZ, !P4 ;  /* 0x000000ff0300720c */ /* 0x000fe40006782670 */
[----:B------:R-:W-:Y:S02]  /*06b0*/  ISETP.GE.U32.AND P5, PT, R8, 0x2, PT ;  /* 0x000000020800780c */ /* 0x000fe40003fa6070 */
[----:B------:R-:W-:Y:S02]  /*06c0*/  PLOP3.LUT P0, PT, P0, P4, PT, 0x80, 0x0 ;  /* 0x000000000000781c */ /* 0x000fe40000709070 */
[----:B------:R-:W-:Y:S01]  /*06d0*/  SEL R19, R19, 0x2, P5 ;  /* 0x0000000213137807 */ /* 0x000fe20002800000 */
[----:B------:R0:W2:Y:S01]  /*06e0*/  @!UP1 SYNCS.EXCH.64 URZ, [UR6+0x38], UR4 ;  /* 0x00003804063f95b2 */ /* 0x0000a20008000100 */
[----:B------:R-:W-:Y:S01]  /*06f0*/  P2R R156, PR, RZ, 0x1 ;  /* 0x00000001ff9c7803 */ /* 0x000fe20000000000 */
[----:B------:R-:W-:Y:S01]  /*0700*/  NOP ;  /* 0x0000000000007918 */ /* 0x000fe20000000000 */
[----:B------:R-:W-:Y:S07]  /*0710*/  @!P3 BRA `(.L_x_3) ;  /* 0x000000000008b947 */ /* 0x000fee0003800000 */
[----:B-12---:R-:W-:Y:S01]  /*0720*/  UCGABAR_ARV ;  /* 0x00000000000079c7 */ /* 0x006fe20008000000 */
[----:B------:R-:W-:Y:S05]  /*0730*/  BRA `(.L_x_4) ;  /* 0x0000000000047947 */ /* 0x000fea0003800000 */
.L_x_3:
[----:B-12---:R-:W-:Y:S01]  /*0740*/  NOP ;  /* 0x0000000000007918 */ /* 0x006fe20000000000 */
.L_x_4:
[----:B------:R-:W1:Y:S01]  /*0750*/  LDC R2, c[0x0][0x65c] ;  /* 0x00019700ff027b82 */ /* 0x000e620000000800 */
[----:B------:R-:W-:Y:S02]  /*0760*/  IMAD.U32 R6, RZ, RZ, UR8 ;  /* 0x00000008ff067e24 */ /* 0x000fe4000f8e00ff */
[----:B------:R-:W-:Y:S01]  /*0770*/  IMAD.MOV.U32 R7, RZ, RZ, RZ ;  /* 0x000000ffff077224 */ /* 0x000fe200078e00ff */
[----:B-1----:R-:W-:-:S04]  /*0780*/  ISETP.NE.AND P1, PT, R2, 0x1, PT ;  /* 0x000000010200780c */ /* 0x002fc80003f25270 */
[----:B------:R-:W-:-:S09]  /*0790*/  P2R R5, PR, RZ, 0x2 ;  /* 0x00000002ff057803 */ /* 0x000fd20000000000 */
[----:B------:R-:W1:Y:S01]  /*07a0*/  @P1 LDC R17, c[0x0][0x10] ;  /* 0x00000400ff111b82 */ /* 0x000e620000000800 */
[----:B------:R-:W-:Y:S02]  /*07b0*/  @P1 IMAD.MOV.U32 R5, RZ, RZ, RZ ;  /* 0x000000ffff051224 */ /* 0x000fe400078e00ff */
[----:B------:R-:W-:-:S05]  /*07c0*/  @P1 IMAD.MOV.U32 R13, RZ, RZ, RZ ;  /* 0x000000ffff0d1224 */ /* 0x000fca00078e00ff */
[----:B------:R-:W2:Y:S01]  /*07d0*/  @!P1 LDC R11, c[0x0][0xc] ;  /* 0x00000300ff0b9b82 */ /* 0x000ea20000000800 */
[----:B-1----:R-:W-:-:S04]  /*07e0*/  @P1 IMAD.WIDE.U32 R16, R17, UR8, R4 ;  /* 0x0000000811101c25 */ /* 0x002fc8000f8e0004 */
[----:B------:R-:W-:Y:S02]  /*07f0*/  @P1 IMAD.IADD R17, R17, 0x1, R13 ;  /* 0x0000000111111824 */ /* 0x000fe400078e020d */
[----:B--2---:R-:W-:-:S04]  /*0800*/  @!P1 IMAD.WIDE.U32 R6, R4, R11, R6 ;  /* 0x0000000b04069225 */ /* 0x004fc800078e0006 */
[----:B------:R-:W-:Y:S02]  /*0810*/  @!P1 IMAD.MOV.U32 R16, RZ, RZ, R6 ;  /* 0x000000ffff109224 */ /* 0x000fe400078e0006 */
[----:B------:R-:W-:Y:S01]  /*0820*/  @!P1 IMAD.MOV.U32 R17, RZ, RZ, R7 ;  /* 0x000000ffff119224 */ /* 0x000fe200078e0007 */
[----:B------:R-:W-:Y:S06]  /*0830*/  @!P3 BRA `(.L_x_5) ;  /* 0x00000000000cb947 */ /* 0x000fec0003800000 */
[----:B------:R-:W-:Y:S01]  /*0840*/  UCGABAR_WAIT ;  /* 0x0000000000007dc7 */ /* 0x000fe20008000000 */
[----:B------:R-:W-:Y:S01]  /*0850*/  CCTL.IVALL ;  /* 0x00000000ff00798f */ /* 0x000fe20002000000 */
[----:B------:R-:W-:Y:S05]  /*0860*/  BRA `(.L_x_6) ;  /* 0x0000000000047947 */ /* 0x000fea0003800000 */
.L_x_5:
[----:B------:R-:W-:Y:S06]  /*0870*/  BAR.SYNC.DEFER_BLOCKING 0x0 ;  /* 0x0000000000007b1d */ /* 0x000fec0000010000 */
.L_x_6:
[----:B------:R-:W-:Y:S05]  /*0880*/  @!P2 BRA `(.L_x_7) ;  /* 0x0000009c0060a947 */ /* 0x000fea0003800000 */
[----:B------:R-:W-:-:S13]  /*0890*/  ISETP.GT.U32.AND P0, PT, R8, 0x1, PT ;  /* 0x000000010800780c */ /* 0x000fda0003f04070 */
[----:B0-----:R-:W-:Y:S05]  /*08a0*/  @P0 EXIT ;  /* 0x000000000000094d */ /* 0x001fea0003800000 */
[----:B------:R-:W-:Y:S01]  /*08b0*/  ULDC.64 UR4, c[0x0][0x650] ;  /* 0x0001940000047ab9 */ /* 0x000fe20000000a00 */
[----:B------:R-:W-:Y:S01]  /*08c0*/  PRMT R0, RZ, 0x7610, R0 ;  /* 0x00007610ff007816 */ /* 0x000fe20000000000 */
[----:B------:R-:W-:Y:S01]  /*08d0*/  IMAD.MOV.U32 R153, RZ, RZ, -0x1 ;  /* 0xffffffffff997424 */ /* 0x000fe200078e00ff */
[----:B------:R-:W-:Y:S01]  /*08e0*/  ISETP.GE.U32.AND P0, PT, R16, UR4, PT ;  /* 0x0000000410007c0c */ /* 0x000fe2000bf06070 */
[----:B------:R-:W-:Y:S02]  /*08f0*/  IMAD.MOV.U32 R152, RZ, RZ, -0x1 ;  /* 0xffffffffff987424 */ /* 0x000fe400078e00ff */
[----:B------:R-:W-:Y:S01]  /*0900*/  IMAD.MOV.U32 R23, RZ, RZ, -0x1 ;  /* 0xffffffffff177424 */ /* 0x000fe200078e00ff */
[----:B------:R-:W-:-:S13]  /*0910*/  ISETP.GE.U32.AND.EX P0, PT, R17, UR5, PT, P0 ;  /* 0x0000000511007c0c */ /* 0x000fda000bf06100 */
[----:B------:R-:W-:Y:S05]  /*0920*/  @P0 BRA `(.L_x_8) ;  /* 0x00000004002c0947 */ /* 0x000fea0003800000 */
[----:B------:R-:W0:Y:S01]  /*0930*/  LDC.64 R20, c[0x0][0x628] ;  /* 0x00018a00ff147b82 */ /* 0x000e220000000a00 */
[----:B------:R-:W-:Y:S02]  /*0940*/  IMAD.MOV.U32 R6, RZ, RZ, R16 ;  /* 0x000000ffff067224 */ /* 0x000fe400078e0010 */
[----:B------:R-:W-:-:S05]  /*0950*/  IMAD.MOV.U32 R7, RZ, RZ, R17 ;  /* 0x000000ffff077224 */ /* 0x000fca00078e0011 */
[----:B------:R-:W1:Y:S08]  /*0960*/  LDC R0, c[0x0][0x630] ;  /* 0x00018c00ff007b82 */ /* 0x000e700000000800 */
[----:B------:R-:W2:Y:S01]  /*0970*/  LDC.64 R24, c[0x0][0x620] ;  /* 0x00018800ff187b82 */ /* 0x000ea20000000a00 */
[----:B0-----:R-:W-:-:S04]  /*0980*/  ISETP.NE.U32.AND P0, PT, R20, RZ, PT ;  /* 0x000000ff1400720c */ /* 0x001fc80003f05070 */
[----:B------:R-:W-:-:S13]  /*0990*/  ISETP.NE.AND.EX P0, PT, R21, RZ, PT, P0 ;  /* 0x000000ff1500720c */ /* 0x000fda0003f05300 */
[----:B-12---:R-:W-:Y:S05]  /*09a0*/  @!P0 BRA `(.L_x_9) ;  /* 0x0000000000288947 */ /* 0x006fea0003800000 */
[----:B------:R-:W0:Y:S02]  /*09b0*/  LDC R13, c[0x0][0x634] ;  /* 0x00018d00ff0d7b82 */ /* 0x000e240000000800 */
[----:B0-----:R-:W-:-:S05]  /*09c0*/  IADD3 R13, P0, R16, R13, RZ ;  /* 0x0000000d100d7210 */ /* 0x001fca0007f1e0ff */
[----:B------:R-:W-:-:S04]  /*09d0*/  IMAD.X R15, RZ, RZ, R17, P0 ;  /* 0x000000ffff0f7224 */ /* 0x000fc800000e0611 */
[----:B------:R-:W-:-:S04]  /*09e0*/  IMAD.WIDE.U32 R6, R15, R20, RZ ;  /* 0x000000140f067225 */ /* 0x000fc800078e00ff */
[----:B------:R-:W-:-:S04]  /*09f0*/  IMAD.WIDE.U32 R10, P0, R13, R21, R6 ;  /* 0x000000150d0a7225 */ /* 0x000fc80007800006 */
[----:B------:R-:W-:-:S04]  /*0a00*/  IMAD.WIDE.U32 R6, R13, R20, RZ ;  /* 0x000000140d067225 */ /* 0x000fc800078e00ff */
[----:B------:R-:W-:Y:S01]  /*0a10*/  IMAD.X R13, RZ, RZ, RZ, P0 ;  /* 0x000000ffff0d7224 */ /* 0x000fe200000e06ff */
[----:B------:R-:W-:Y:S01]  /*0a20*/  IADD3 RZ, P0, R7, R10, RZ ;  /* 0x0000000a07ff7210 */ /* 0x000fe20007f1e0ff */
[----:B------:R-:W-:-:S04]  /*0a30*/  IMAD.MOV.U32 R12, RZ, RZ, R11 ;  /* 0x000000ffff0c7224 */ /* 0x000fc800078e000b */
[----:B------:R-:W-:-:S08]  /*0a40*/  IMAD.WIDE.U32.X R6, R15, R21, R12, P0 ;  /* 0x000000150f067225 */ /* 0x000fd000000e040c */
.L_x_9:
[----:B------:R-:W0:Y:S01]  /*0a50*/  LDC.64 R20, c[0x0][0x640] ;  /* 0x00019000ff147b82 */ /* 0x000e220000000a00 */
[--C-:B------:R-:W-:Y:S01]  /*0a60*/  SHF.R.U64 R27, R6, R0, R7.reuse ;  /* 0x00000000061b7219 */ /* 0x100fe20000001207 */
[----:B------:R-:W-:Y:S01]  /*0a70*/  IMAD R28, R9, R14, R4 ;  /* 0x0000000e091c7224 */ /* 0x000fe200078e0204 */
[----:B------:R-:W-:Y:S02]  /*0a80*/  SHF.R.U32.HI R0, RZ, R0, R7 ;  /* 0x00000000ff007219 */ /* 0x000fe40000011607 */
[----:B------:R-:W-:-:S03]  /*0a90*/  IADD3 R5, P0, RZ, -R27, RZ ;  /* 0x8000001bff057210 */ /* 0x000fc60007f1e0ff */
[----:B------:R-:W1:Y:S02]  /*0aa0*/  LDC R8, c[0x0][0x618] ;  /* 0x00018600ff087b82 */ /* 0x000e640000000800 */
[----:B------:R-:W-:-:S04]  /*0ab0*/  IMAD.X R7, RZ, RZ, ~R0, P0 ;  /* 0x000000ffff077224 */ /* 0x000fc800000e0e00 */
[-C--:B------:R-:W-:Y:S02]  /*0ac0*/  IMAD R0, R7, R24.reuse, RZ ;  /* 0x0000001807007224 */ /* 0x080fe400078e02ff */
[----:B------:R-:W2:Y:S01]  /*0ad0*/  LDC R11, c[0x0][0x608] ;  /* 0x00018200ff0b7b82 */ /* 0x000ea20000000800 */
[----:B------:R-:W-:-:S04]  /*0ae0*/  IMAD.WIDE.U32 R6, R5, R24, R16 ;  /* 0x0000001805067225 */ /* 0x000fc800078e0010 */
[----:B------:R-:W-:Y:S02]  /*0af0*/  IMAD R5, R5, R25, R0 ;  /* 0x0000001905057224 */ /* 0x000fe400078e0200 */
[----:B------:R-:W-:Y:S01]  /*0b00*/  IMAD.MOV.U32 R25, RZ, RZ, 0x1 ;  /* 0x00000001ff197424 */ /* 0x000fe200078e00ff */
[----:B------:R-:W3:Y:S01]  /*0b10*/  LDC R12, c[0x0][0x658] ;  /* 0x00019600ff0c7b82 */ /* 0x000ee20000000800 */
[----:B0-----:R-:W-:Y:S01]  /*0b20*/  ISETP.NE.U32.AND P0, PT, R20, RZ, PT ;  /* 0x000000ff1400720c */ /* 0x001fe20003f05070 */
[----:B------:R-:W-:Y:S02]  /*0b30*/  IMAD.IADD R5, R7, 0x1, R5 ;  /* 0x0000000107057824 */ /* 0x000fe400078e0205 */
[----:B------:R-:W-:Y:S01]  /*0b40*/  IMAD.MOV.U32 R7, RZ, RZ, -0x1 ;  /* 0xffffffffff077424 */ /* 0x000fe200078e00ff */
[----:B------:R-:W-:-:S03]  /*0b50*/  ISETP.NE.AND.EX P0, PT, R21, RZ, PT, P0 ;  /* 0x000000ff1500720c */ /* 0x000fc60003f05300 */
[----:B------:R-:W0:Y:S01]  /*0b60*/  LDC R15, c[0x0][0x600] ;  /* 0x00018000ff0f7b82 */ /* 0x000e220000000800 */
[-CC-:B-1----:R-:W-:Y:S02]  /*0b70*/  SHF.R.U64 R13, R6, R8.reuse, R5.reuse ;  /* 0x00000008060d7219 */ /* 0x182fe40000001205 */
[----:B------:R-:W-:-:S05]  /*0b80*/  SHF.R.U32.HI R0, RZ, R8, R5 ;  /* 0x00000008ff007219 */ /* 0x000fca0000011605 */
[----:B------:R-:W1:Y:S01]  /*0b90*/  LDC R23, c[0x0][0x648] ;  /* 0x00019200ff177b82 */ /* 0x000e620000000800 */
[-CC-:B--2---:R-:W-:Y:S02]  /*0ba0*/  SHF.R.U64 R29, R13, R11.reuse, R0.reuse ;  /* 0x0000000b0d1d7219 */ /* 0x184fe40000001200 */
[----:B------:R-:W-:-:S05]  /*0bb0*/  SHF.R.U32.HI R5, RZ, R11, R0 ;  /* 0x0000000bff057219 */ /* 0x000fca0000011600 */
[----:B------:R-:W2:Y:S01]  /*0bc0*/  LDC R24, c[0x0][0x638] ;  /* 0x00018e00ff187b82 */ /* 0x000ea20000000800 */
[-CC-:B---3--:R-:W-:Y:S02]  /*0bd0*/  SHF.R.U64 R14, R29, R12.reuse, R5.reuse ;  /* 0x0000000c1d0e7219 */ /* 0x188fe40000001205 */
[-C--:B------:R-:W-:Y:S02]  /*0be0*/  SHF.L.U32 R0, R7, R12.reuse, RZ ;  /* 0x0000000c07007219 */ /* 0x080fe400000006ff */
[----:B------:R-:W-:Y:S01]  /*0bf0*/  SHF.R.U32.HI R5, RZ, R12, R5 ;  /* 0x0000000cff057219 */ /* 0x000fe20000011605 */
[----:B------:R-:W-:Y:S01]  /*0c00*/  IMAD.MOV.U32 R4, RZ, RZ, R14 ;  /* 0x000000ffff047224 */ /* 0x000fe200078e000e */
[----:B------:R-:W-:Y:S01]  /*0c10*/  LOP3.LUT R10, RZ, R0, RZ, 0x33, !PT ;  /* 0x00000000ff0a7212 */ /* 0x000fe200078e33ff */
[----:B------:R-:W3:Y:S01]  /*0c20*/  LDC R26, c[0x0][0x610] ;  /* 0x00018400ff1a7b82 */ /* 0x000ee20000000800 */
[----:B------:R-:W-:Y:S05]  /*0c30*/  @!P0 BRA `(.L_x_10) ;  /* 0x0000000000288947 */ /* 0x000fea0003800000 */
[----:B------:R-:W4:Y:S02]  /*0c40*/  LDC R9, c[0x0][0x64c] ;  /* 0x00019300ff097b82 */ /* 0x000f240000000800 */
[----:B----4-:R-:W-:-:S05]  /*0c50*/  IADD3 R9, P0, R14, R9, RZ ;  /* 0x000000090e097210 */ /* 0x010fca0007f1e0ff */
        /* <DEDUP_REMOVED lines=8> */
.L_x_10:
[----:B-1----:R-:W-:Y:S01]  /*0ce0*/  SHF.R.U64 R4, R4, R23, R5 ;  /* 0x0000001704047219 */ /* 0x002fe20000001205 */
[----:B0-----:R-:W-:Y:S01]  /*0cf0*/  VIADD R6, R15, 0xffffffff ;  /* 0xffffffff0f067836 */ /* 0x001fe20000000000 */
[----:B------:R-:W-:Y:S01]  /*0d00*/  SHF.L.U32 R0, R25, R12, RZ ;  /* 0x0000000c19007219 */ /* 0x000fe200000006ff */
[----:B------:R-:W-:Y:S01]  /*0d10*/  IMAD.MOV.U32 R23, RZ, RZ, R27 ;  /* 0x000000ffff177224 */ /* 0x000fe200078e001b */
[----:B------:R-:W-:Y:S01]  /*0d20*/  LOP3.LUT R5, R29, R10, RZ, 0xc0, !PT ;  /* 0x0000000a1d057212 */ /* 0x000fe200078ec0ff */
[----:B------:R-:W-:Y:S01]  /*0d30*/  IMAD.MOV R7, RZ, RZ, -R4 ;  /* 0x000000ffff077224 */ /* 0x000fe200078e0a04 */
[----:B------:R-:W-:Y:S02]  /*0d40*/  SEL R3, R3, R28, !P1 ;  /* 0x0000001c03037207 */ /* 0x000fe40004800000 */
[----:B------:R-:W-:Y:S01]  /*0d50*/  LOP3.LUT R6, R13, R6, RZ, 0xc0, !PT ;  /* 0x000000060d067212 */ /* 0x000fe200078ec0ff */
[----:B------:R-:W-:Y:S02]  /*0d60*/  IMAD R4, R0, R4, R5 ;  /* 0x0000000400047224 */ /* 0x000fe400078e0205 */
[----:B--2---:R-:W-:-:S02]  /*0d70*/  IMAD R0, R7, R24, R14 ;  /* 0x0000001807007224 */ /* 0x004fc400078e020e */
[----:B---3--:R-:W-:Y:S02]  /*0d80*/  IMAD R3, R4, R26, R3 ;  /* 0x0000001a04037224 */ /* 0x008fe400078e0203 */
[----:B------:R-:W-:Y:S02]  /*0d90*/  IMAD.MOV.U32 R5, RZ, RZ, 0x1 ;  /* 0x00000001ff057424 */ /* 0x000fe400078e00ff */
[----:B------:R-:W-:-:S03]  /*0da0*/  IMAD R4, R0, R15, R6 ;  /* 0x0000000f00047224 */ /* 0x000fc600078e0206 */
[----:B------:R-:W-:Y:S02]  /*0db0*/  PRMT R0, R5, 0x7610, R0 ;  /* 0x0000761005007816 */ /* 0x000fe40000000000 */
[----:B------:R-:W-:Y:S02]  /*0dc0*/  SEL R152, R4, R3, !P1 ;  /* 0x0000000304987207 */ /* 0x000fe40004800000 */
[----:B------:R-:W-:-:S07]  /*0dd0*/  SEL R153, R3, R4, !P1 ;  /* 0x0000000403997207 */ /* 0x000fce0004800000 */
.L_x_8:
[----:B------:R-:W-:-:S08]  /*0de0*/  NOP ;  /* 0x0000000000007918 */ /* 0x000fd00000000000 */
[----:B------:R-:W0:Y:S02]  /*0df0*/  USETMAXREG.TRY_ALLOC.CTAPOOL UP0, 0xe8 ;  /* 0x000000e8000079c8 */ /* 0x000e240008000600 */
[----:B0-----:R-:W-:-:S13]  /*0e00*/  PLOP3.LUT P0, PT, PT, PT, UP0, 0x80, 0x0 ;  /* 0x000000000000781c */ /* 0x001fda0003f0f008 */
[----:B------:R-:W-:Y:S05]  /*0e10*/  @!P0 BRA `(.L_x_8) ;  /* 0xfffffffc00f08947 */ /* 0x000fea000383ffff */
[----:B------:R-:W-:Y:S01]  /*0e20*/  ULDC.64 UR4, c[0x0][0x598] ;  /* 0x0001660000047ab9 */ /* 0x000fe20000000a00 */
[----:B------:R-:W-:Y:S01]  /*0e30*/  ULDC.64 UR36, c[0x0][0x208] ;  /* 0x0000820000247ab9 */ /* 0x000fe20000000a00 */
[----:B------:R-:W-:-:S04]  /*0e40*/  ISETP.NE.U32.AND P0, PT, RZ, UR4, PT ;  /* 0x00000004ff007c0c */ /* 0x000fc8000bf05070 */
[----:B------:R-:W-:-:S13]  /*0e50*/  ISETP.NE.AND.EX P0, PT, RZ, UR5, PT, P0 ;  /* 0x00000005ff007c0c */ /* 0x000fda000bf05300 */
[----:B------:R-:W-:Y:S05]  /*0e60*/  @!P0 BRA `(.L_x_11) ;  /* 0x00000000001c8947 */ /* 0x000fea0003800000 */
[----:B------:R-:W0:Y:S02]  /*0e70*/  LDC.64 R4, c[0x0][0x598] ;  /* 0x00016600ff047b82 */ /* 0x000e240000000a00 */
[----:B0-----:R-:W2:Y:S02]  /*0e80*/  LDG.E.64 R4, desc[UR36][R4.64] ;  /* 0x0000002404047981 */ /* 0x001ea4000c1e1b00 */
[----:B--2---:R-:W-:-:S04]  /*0e90*/  ISETP.NE.U32.AND P0, PT, R4, RZ, PT ;  /* 0x000000ff0400720c */ /* 0x004fc80003f05070 */
[----:B------:R-:W-:-:S13]  /*0ea0*/  ISETP.NE.AND.EX P0, PT, R5, RZ, PT, P0 ;  /* 0x000000ff0500720c */ /* 0x000fda0003f05300 */
[----:B------:R-:W-:Y:S05]  /*0eb0*/  @!P0 BRA `(.L_x_11) ;  /* 0x0000000000088947 */ /* 0x000fea0003800000 */
[----:B------:R0:W5:Y:S01]  /*0ec0*/  LD.E R154, desc[UR36][R4.64] ;  /* 0x00000024049a7980 */ /* 0x000162000c101900 */
[----:B------:R-:W-:Y:S05]  /*0ed0*/  BRA `(.L_x_12) ;  /* 0x0000000000247947 */ /* 0x000fea0003800000 */
.L_x_11:
[----:B------:R-:W-:Y:S02]  /*0ee0*/  ULDC.64 UR4, c[0x0][0x588] ;  /* 0x0001620000047ab9 */ /* 0x000fe40000000a00 */
[----:B------:R-:W-:-:S04]  /*0ef0*/  ISETP.NE.U32.AND P0, PT, RZ, UR4, PT ;  /* 0x00000004ff007c0c */ /* 0x000fc8000bf05070 */
[----:B------:R-:W-:-:S13]  /*0f00*/  ISETP.NE.AND.EX P0, PT, RZ, UR5, PT, P0 ;  /* 0x00000005ff007c0c */ /* 0x000fda000bf05300 */
[----:B------:R-:W-:Y:S05]  /*0f10*/  @!P0 BRA `(.L_x_13) ;  /* 0x00000000000c8947 */ /* 0x000fea0003800000 */
[----:B------:R-:W0:Y:S02]  /*0f20*/  LDC.64 R154, c[0x0][0x588] ;  /* 0x00016200ff9a7b82 */ /* 0x000e240000000a00 */
[----:B0-----:R1:W5:Y:S01]  /*0f30*/  LDG.E R154, desc[UR36][R154.64] ;  /* 0x000000249a9a7981 */ /* 0x001362000c1e1900 */
[----:B------:R-:W-:Y:S05]  /*0f40*/  BRA `(.L_x_12) ;  /* 0x0000000000087947 */ /* 0x000fea0003800000 */
.L_x_13:
[----:B------:R-:W-:Y:S02]  /*0f50*/  ULDC UR4, c[0x0][0x580] ;  /* 0x0001600000047ab9 */ /* 0x000fe40000000800 */
[----:B------:R-:W-:-:S07]  /*0f60*/  IMAD.U32 R154, RZ, RZ, UR4 ;  /* 0x00000004ff9a7e24 */ /* 0x000fce000f8e00ff */
.L_x_12:
[----:B------:R-:W-:Y:S02]  /*0f70*/  ULDC.64 UR4, c[0x0][0x5a0] ;  /* 0x0001680000047ab9 */ /* 0x000fe40000000a00 */
[----:B------:R-:W-:-:S04]  /*0f80*/  ISETP.NE.U32.AND P0, PT, RZ, UR4, PT ;  /* 0x00000004ff007c0c */ /* 0x000fc8000bf05070 */
[----:B------:R-:W-:-:S13]  /*0f90*/  ISETP.NE.AND.EX P0, PT, RZ, UR5, PT, P0 ;  /* 0x00000005ff007c0c */ /* 0x000fda000bf05300 */
[----:B------:R-:W-:Y:S05]  /*0fa0*/  @!P0 BRA `(.L_x_14) ;  /* 0x00000000001c8947 */ /* 0x000fea0003800000 */
[----:B0-----:R-:W0:Y:S02]  /*0fb0*/  LDC.64 R4, c[0x0][0x5a0] ;  /* 0x00016800ff047b82 */ /* 0x001e240000000a00 */
[----:B0-----:R-:W2:Y:S02]  /*0fc0*/  LDG.E.64 R4, desc[UR36][R4.64] ;  /* 0x0000002404047981 */ /* 0x001ea4000c1e1b00 */
[----:B--2---:R-:W-:-:S04]  /*0fd0*/  ISETP.NE.U32.AND P0, PT, R4, RZ, PT ;  /* 0x000000ff0400720c */ /* 0x004fc80003f05070 */
[----:B------:R-:W-:-:S13]  /*0fe0*/  ISETP.NE.AND.EX P0, PT, R5, RZ, PT, P0 ;  /* 0x000000ff0500720c */ /* 0x000fda0003f05300 */
[----:B------:R-:W-:Y:S05]  /*0ff0*/  @!P0 BRA `(.L_x_14) ;  /* 0x0000000000088947 */ /* 0x000fea0003800000 */
[----:B-1----:R0:W5:Y:S01]  /*1000*/  LD.E R155, desc[UR36][R4.64] ;  /* 0x00000024049b7980 */ /* 0x002162000c101900 */
[----:B------:R-:W-:Y:S05]  /*1010*/  BRA `(.L_x_15) ;  /* 0x0000000000247947 */ /* 0x000fea0003800000 */
.L_x_14:
[----:B------:R-:W-:Y:S02]  /*1020*/  ULDC.64 UR4, c[0x0][0x590] ;  /* 0x0001640000047ab9 */ /* 0x000fe40000000a00 */
[----:B------:R-:W-:-:S04]  /*1030*/  ISETP.NE.U32.AND P0, PT, RZ, UR4, PT ;  /* 0x00000004ff007c0c */ /* 0x000fc8000bf05070 */
[----:B------:R-:W-:-:S13]  /*1040*/  ISETP.NE.AND.EX P0, PT, RZ, UR5, PT, P0 ;  /* 0x00000005ff007c0c */ /* 0x000fda000bf05300 */
[----:B------:R-:W-:Y:S05]  /*1050*/  @!P0 BRA `(.L_x_16) ;  /* 0x00000000000c8947 */ /* 0x000fea0003800000 */
[----:B0-----:R-:W1:Y:S02]  /*1060*/  LDC.64 R4, c[0x0][0x590] ;  /* 0x00016400ff047b82 */ /* 0x001e640000000a00 */
[----:B-1----:R1:W5:Y:S01]  /*1070*/  LDG.E R155, desc[UR36][R4.64] ;  /* 0x00000024049b7981 */ /* 0x002362000c1e1900 */
[----:B------:R-:W-:Y:S05]  /*1080*/  BRA `(.L_x_15) ;  /* 0x0000000000087947 */ /* 0x000fea0003800000 */
.L_x_16:
[----:B------:R-:W-:Y:S02]  /*1090*/  ULDC UR4, c[0x0][0x584] ;  /* 0x0001610000047ab9 */ /* 0x000fe40000000800 */
[----:B-1----:R-:W-:-:S07]  /*10a0*/  IMAD.U32 R155, RZ, RZ, UR4 ;  /* 0x00000004ff9b7e24 */ /* 0x002fce000f8e00ff */
.L_x_15:
[----:B------:R-:W-:-:S13]  /*10b0*/  LOP3.LUT P0, RZ, R0, 0xff, RZ, 0xc0, !PT ;  /* 0x000000ff00ff7812 */ /* 0x000fda000780c0ff */
[----:B------:R-:W-:Y:S05]  /*10c0*/  @!P0 EXIT ;  /* 0x000000000000894d */ /* 0x000fea0003800000 */
[----:B------:R-:W-:Y:S01]  /*10d0*/  ULDC UR4, c[0x0][0x28c] ;  /* 0x0000a30000047ab9 */ /* 0x000fe20000000800 */
[----:B------:R-:W-:Y:S01]  /*10e0*/  LOP3.LUT R157, R19, 0x1, RZ, 0xfc, !PT ;  /* 0x00000001139d7812 */ /* 0x000fe200078efcff */
[----:B------:R-:W-:Y:S01]  /*10f0*/  UIADD3 UR4, UR4, 0x3f, URZ ;  /* 0x0000003f04047890 */ /* 0x000fe2000fffe03f */
[----:B------:R-:W-:Y:S01]  /*1100*/  UMOV UR38, URZ ;  /* 0x0000003f00267c82 */ /* 0x000fe20008000000 */
[----:B------:R-:W-:Y:S02]  /*1110*/  UMOV UR39, URZ ;  /* 0x0000003f00277c82 */ /* 0x000fe40008000000 */
[----:B------:R-:W-:-:S04]  /*1120*/  USHF.R.S32.HI UR5, URZ, 0x1f, UR4 ;  /* 0x0000001f3f057899 */ /* 0x000fc80008011404 */
[----:B------:R-:W-:-:S04]  /*1130*/  ULEA.HI UR5, UR5, UR4, URZ, 0x6 ;  /* 0x0000000405057291 */ /* 0x000fc8000f8f303f */
[----:B------:R-:W-:-:S12]  /*1140*/  USHF.R.S32.HI UR40, URZ, 0x6, UR5 ;  /* 0x000000063f287899 */ /* 0x000fd80008011405 */
.L_x_290:
[----:B------:R-:W-:Y:S01]  /*1150*/  LOP3.LUT R0, R18, 0x80, RZ, 0xc0, !PT ;  /* 0x0000008012007812 */ /* 0x000fe200078ec0ff */
[----:B--2---:R-:W2:Y:S01]  /*1160*/  S2UR UR7, SR_CgaCtaId ;  /* 0x00000000000779c3 */ /* 0x004ea20000008800 */
[----:B------:R-:W-:Y:S02]  /*1170*/  UMOV UR6, 0x400 ;  /* 0x0000040000067882 */ /* 0x000fe40000000000 */
[----:B------:R-:W-:-:S06]  /*1180*/  SHF.R.U32.HI R0, RZ, 0x7, R0 ;  /* 0x00000007ff007819 */ /* 0x000fcc0000011600 */
[----:B---3--:R-:W3:Y:S01]  /*1190*/  SHFL.IDX PT, R0, R0, RZ, 0x1f ;  /* 0x00001fff00007589 */ /* 0x008ee200000e0000 */
[----:B--2---:R-:W-:Y:S01]  /*11a0*/  ULEA UR6, UR7, UR6, 0x18 ;  /* 0x0000000607067291 */ /* 0x004fe2000f8ec03f */
[----:B---3--:R-:W-:-:S13]  /*11b0*/  R2UR UR4, R0 ;  /* 0x00000000000472ca */ /* 0x008fda00000e0000 */
[----:B------:R-:W-:-:S04]  /*11c0*/  ULEA.HI UR5, UR4, UR4, URZ, 0x1 ;  /* 0x0000000404057291 */ /* 0x000fc8000f8f083f */
[----:B------:R-:W-:-:S04]  /*11d0*/  ULOP3.LUT UR5, UR5, 0x7fffe, URZ, 0xc0, !UPT ;  /* 0x0007fffe05057892 */ /* 0x000fc8000f8ec03f */
[----:B------:R-:W-:-:S03]  /*11e0*/  UIADD3 UR5, UR4, -UR5, URZ ;  /* 0x8000000504057290 */ /* 0x000fc6000fffe03f */
[----:B------:R-:W-:Y:S01]  /*11f0*/  ULDC UR4, c[0x0][0x28c] ;  /* 0x0000a30000047ab9 */ /* 0x000fe20000000800 */
[----:B------:R-:W-:Y:S01]  /*1200*/  ULEA UR5, UR5, UR6, 0xd ;  /* 0x0000000605057291 */ /* 0x000fe2000f8e683f */
[----:B------:R-:W-:-:S03]  /*1210*/  ISETP.LT.AND P0, PT, RZ, UR4, PT ;  /* 0x00000004ff007c0c */ /* 0x000fc6000bf01270 */
[----:B------:R-:W-:-:S04]  /*1220*/  UIADD3 UR5, UR5, 0x100, URZ ;  /* 0x0000010005057890 */ /* 0x000fc8000fffe03f */
[----:B------:R-:W-:-:S04]  /*1230*/  USHF.R.U32.HI UR5, URZ, 0x4, UR5 ;  /* 0x000000043f057899 */ /* 0x000fc80008011605 */
[----:B------:R-:W-:Y:S02]  /*1240*/  ULOP3.LUT UR41, UR5, 0x3fff, URZ, 0xc0, !UPT ;  /* 0x00003fff05297892 */ /* 0x000fe4000f8ec03f */
[----:B-1--4-:R-:W-:Y:S10]  /*1250*/  @P0 BRA `(.L_x_17) ;  /* 0x0000000000400947 */ /* 0x012ff40003800000 */
[----:B------:R-:W-:Y:S01]  /*1260*/  MOV R0, 0x0 ;  /* 0x0000000000007802 */ /* 0x000fe20000000f00 */
[----:B------:R-:W-:Y:S01]  /*1270*/  ULDC.64 UR4, c[0x4][0x68] ;  /* 0x01001a0000047ab9 */ /* 0x000fe20000000a00 */
[----:B------:R-:W-:Y:S01]  /*1280*/  ULDC.64 UR6, c[0x4][0x8] ;  /* 0x0100020000067ab9 */ /* 0x000fe20000000a00 */
[----:B01----:R-:W-:Y:S01]  /*1290*/  IMAD.U32 R4, RZ, RZ, UR4 ;  /* 0x00000004ff047e24 */ /* 0x003fe2000f8e00ff */
[----:B------:R0:W1:Y:S01]  /*12a0*/  LDC.64 R14, c[0x4][R0] ;  /* 0x01000000000e7b82 */ /* 0x0000620000000a00 */
[----:B------:R-:W-:Y:S01]  /*12b0*/  IMAD.U32 R5, RZ, RZ, UR5 ;  /* 0x00000005ff057e24 */ /* 0x000fe2000f8e00ff */
[----:B------:R-:W-:Y:S01]  /*12c0*/  ULDC.64 UR4, c[0x4][0x70] ;  /* 0x01001c0000047ab9 */ /* 0x000fe20000000a00 */
[----:B------:R-:W-:Y:S02]  /*12d0*/  IMAD.U32 R10, RZ, RZ, UR6 ;  /* 0x00000006ff0a7e24 */ /* 0x000fe4000f8e00ff */
[----:B------:R-:W-:Y:S02]  /*12e0*/  IMAD.U32 R6, RZ, RZ, UR4 ;  /* 0x00000004ff067e24 */ /* 0x000fe4000f8e00ff */
[----:B------:R-:W-:-:S02]  /*12f0*/  IMAD.U32 R7, RZ, RZ, UR5 ;  /* 0x00000005ff077e24 */ /* 0x000fc4000f8e00ff */
[----:B------:R-:W-:Y:S02]  /*1300*/  IMAD.U32 R11, RZ, RZ, UR7 ;  /* 0x00000007ff0b7e24 */ /* 0x000fe4000f8e00ff */
[----:B------:R-:W-:Y:S02]  /*1310*/  IMAD.MOV.U32 R8, RZ, RZ, 0x1e1 ;  /* 0x000001e1ff087424 */ /* 0x000fe400078e00ff */
[----:B------:R-:W-:Y:S02]  /*1320*/  IMAD.MOV.U32 R12, RZ, RZ, 0x1 ;  /* 0x00000001ff0c7424 */ /* 0x000fe400078e00ff */
[----:B0-----:R-:W-:-:S07]  /*1330*/  IMAD.MOV.U32 R13, RZ, RZ, RZ ;  /* 0x000000ffff0d7224 */ /* 0x001fce00078e00ff */
[----:B------:R-:W-:-:S07]  /*1340*/  LEPC R20, `(.L_x_17) ;  /* 0x000000001014794e */ /* 0x000fce0000000000 */
[----:B-1---5:R-:W-:Y:S05]  /*1350*/  CALL.ABS.NOINC R14 ;  /* 0x000000000e007343 */ /* 0x022fea0003c00000 */
.L_x_17:
[----:B------:R-:W-:-:S13]  /*1360*/  ISETP.NE.AND P0, PT, R157, 0x3, PT ;  /* 0x000000039d00780c */ /* 0x000fda0003f05270 */
[----:B------:R-:W-:Y:S05]  /*1370*/  @!P0 BRA `(.L_x_18) ;  /* 0x0000000000048947 */ /* 0x000fea0003800000 */
[----:B------:R-:W-:Y:S01]  /*1380*/  BPT.TRAP 0x1 ;  /* 0x000000040000795c */ /* 0x000fe20000300000 */
.L_x_18:
[----:B------:R-:W2:Y:S01]  /*1390*/  S2UR UR5, SR_CgaCtaId ;  /* 0x00000000000579c3 */ /* 0x000ea20000008800 */
[----:B------:R-:W-:Y:S01]  /*13a0*/  UMOV UR4, 0x400 ;  /* 0x0000040000047882 */ /* 0x000fe20000000000 */
[----:B------:R-:W-:Y:S02]  /*13b0*/  IMAD.U32 R0, RZ, RZ, UR38 ;  /* 0x00000026ff007e24 */ /* 0x000fe4000f8e00ff */
[----:B------:R-:W-:-:S03]  /*13c0*/  IMAD.U32 R3, RZ, RZ, UR39 ;  /* 0x00000027ff037e24 */ /* 0x000fc6000f8e00ff */
[----:B------:R-:W-:Y:S01]  /*13d0*/  SHF.L.U32 R0, R0, 0x1f, RZ ;  /* 0x0000001f00007819 */ /* 0x000fe200000006ff */
[----:B--2---:R-:W-:-:S06]  /*13e0*/  ULEA UR4, UR5, UR4, 0x18 ;  /* 0x0000000405047291 */ /* 0x004fcc000f8ec03f */
[----:B------:R-:W-:-:S04]  /*13f0*/  IMAD.U32 R6, RZ, RZ, UR4 ;  /* 0x00000004ff067e24 */ /* 0x000fc8000f8e00ff */
[----:B------:R-:W-:-:S04]  /*1400*/  IMAD R3, R3, 0x8, R6 ;  /* 0x0000000803037824 */ /* 0x000fc800078e0206 */
[----:B------:R2:W3:Y:S01]  /*1410*/  SYNCS.PHASECHK.TRANS64.TRYWAIT P1, [R3+URZ], R0 ;  /* 0x00000000030075a7 */ /* 0x0004e2000802017f */
[----:B------:R-:W-:Y:S05]  /*1420*/  @!P0 BRA `(.L_x_19) ;  /* 0x0000000000048947 */ /* 0x000fea0003800000 */
[----:B------:R-:W-:Y:S01]  /*1430*/  BPT.TRAP 0x1 ;  /* 0x000000040000795c */ /* 0x000fe20000300000 */
.L_x_19:
[----:B---3--:R-:W-:Y:S05]  /*1440*/  @P1 BRA `(.L_x_20) ;  /* 0x0000000000081947 */ /* 0x008fea0003800000 */
[----:B------:R-:W3:Y:S02]  /*1450*/  SYNCS.PHASECHK.TRANS64.TRYWAIT P1, [R3+URZ], R0 ;  /* 0x00000000030075a7 */ /* 0x000ee4000802017f */
[----:B---3--:R-:W-:Y:S05]  /*1460*/  @!P1 BRA `(.L_x_21) ;  /* 0x000000a400bc9947 */ /* 0x008fea0003800000 */
.L_x_20:
[----:B------:R-:W-:-:S04]  /*1470*/  UISETP.LT.AND UP0, UPT, UR40, 0x1, UPT ;  /* 0x000000012800788c */ /* 0x000fc8000bf01270 */
[----:B------:R-:W-:-:S06]  /*1480*/  USEL UR4, UR40, 0x1, UP0 ;  /* 0x0000000128047887 */ /* 0x000fcc0008000000 */
[----:B--23--:R-:W-:Y:S01]  /*1490*/  IMAD.U32 R0, RZ, RZ, UR4 ;  /* 0x00000004ff007e24 */ /* 0x00cfe2000f8e00ff */
[----:B------:R-:W-:Y:S05]  /*14a0*/  WARPSYNC.ALL ;  /* 0x0000000000007948 */ /* 0x000fea0003800000 */
[----:B------:R-:W-:-:S04]  /*14b0*/  IADD3 R0, -R0, UR40, RZ ;  /* 0x0000002800007c10 */ /* 0x000fc8000fffe1ff */
[----:B------:R-:W-:Y:S02]  /*14c0*/  ISETP.GE.AND P1, PT, R0, 0x1, PT ;  /* 0x000000010000780c */ /* 0x000fe40003f26270 */
[----:B------:R-:W-:Y:S01]  /*14d0*/  R2UR UR4, R6 ;  /* 0x00000000060472ca */ /* 0x000fe200000e0000 */
[----:B------:R-:W-:Y:S01]  /*14e0*/  WARPGROUP.ARRIVE ;  /* 0x00000000000079c5 */ /* 0x000fe20000000000 */
[----:B------:R-:W-:Y:S01]  /*14f0*/  UMOV UR9, 0x40000040 ;  /* 0x4000004000097882 */ /* 0x000fe20000000000 */
[----:B------:R-:W-:-:S10]  /*1500*/  UMOV UR11, 0x40000040 ;  /* 0x40000040000b7882 */ /* 0x000fd40000000000 */
[----:B------:R-:W-:-:S04]  /*1510*/  UIADD3 UR4, UR4, 0x10100, URZ ;  /* 0x0001010004047890 */ /* 0x000fc8000fffe03f */
[----:B------:R-:W-:-:S04]  /*1520*/  USHF.R.U32.HI UR4, URZ, 0x4, UR4 ;  /* 0x000000043f047899 */ /* 0x000fc80008011604 */
[----:B------:R-:W-:Y:S02]  /*1530*/  ULOP3.LUT UR5, UR4, 0x3fff, URZ, 0xc0, !UPT ;  /* 0x00003fff04057892 */ /* 0x000fe4000f8ec03f */
[----:B------:R-:W-:Y:S02]  /*1540*/  ULOP3.LUT UR4, UR41, 0x10000, URZ, 0xfc, !UPT ;  /* 0x0001000029047892 */ /* 0x000fe4000f8efc3f */
[----:B------:R-:W-:Y:S02]  /*1550*/  ULOP3.LUT UR5, UR5, 0x10000, URZ, 0xfc, !UPT ;  /* 0x0001000005057892 */ /* 0x000fe4000f8efc3f */
[----:B------:R-:W-:Y:S02]  /*1560*/  ULEA UR6, UR39, UR4, 0xb ;  /* 0x0000000427067291 */ /* 0x000fe4000f8e583f */
[----:B------:R-:W-:-:S05]  /*1570*/  ULEA UR7, UR39, UR5, 0xc ;  /* 0x0000000527077291 */ /* 0x000fca000f8e603f */
[----:B------:R-:W-:Y:S02]  /*1580*/  UMOV UR8, UR6 ;  /* 0x0000000600087c82 */ /* 0x000fe40008000000 */
[----:B------:R-:W-:Y:S02]  /*1590*/  UMOV UR10, UR7 ;  /* 0x00000007000a7c82 */ /* 0x000fe40008000000 */
[----:B------:R-:W-:Y:S01]  /*15a0*/  HGMMA.64x256x8.F32.TF32 R24, gdesc[UR8], RZ, !UPT, gsb0 ;  /* 0x07e00000081879f0 */ /* 0x000fe2000c0028ff */
[----:B------:R-:W-:Y:S02]  /*15b0*/  UIADD3 UR8, UR6, 0x2, URZ ;  /* 0x0000000206087890 */ /* 0x000fe4000fffe03f */
[----:B------:R-:W-:Y:S01]  /*15c0*/  UIADD3 UR10, UR7, 0x2, URZ ;  /* 0x00000002070a7890 */ /* 0x000fe2000fffe03f */
[----:B------:R-:W-:Y:S01]  /*15d0*/  UMOV UR9, 0x40000040 ;  /* 0x4000004000097882 */ /* 0x000fe20000000000 */
[----:B------:R-:W-:Y:S01]  /*15e0*/  UMOV UR11, 0x40000040 ;  /* 0x40000040000b7882 */ /* 0x000fe20000000000 */
[----:B------:R-:W-:-:S02]  /*15f0*/  WARPGROUP.DEPBAR.LE gsb0, 0x0 ;  /* 0x00008000000079c5 */ /* 0x000fc40000010000 */
[----:B------:R-:W-:-:S15]  /*1600*/  WARPGROUP.ARRIVE ;  /* 0x00000000000079c5 */ /* 0x000fde0000000000 */
[----:B------:R-:W-:-:S05]  /*1610*/  NOP ;  /* 0x0000000000007918 */ /* 0x000fca0000000000 */
[----:B------:R-:W-:Y:S01]  /*1620*/  HGMMA.64x256x8.F32.TF32 R24, gdesc[UR8], R24, gsb0 ;  /* 0x07e00000081879f0 */ /* 0x000fe20008002818 */
[----:B------:R-:W-:Y:S02]  /*1630*/  UIADD3 UR8, UR6, 0x4, URZ ;  /* 0x0000000406087890 */ /* 0x000fe4000fffe03f */
[----:B------:R-:W-:Y:S01]  /*1640*/  UIADD3 UR10, UR7, 0x4, URZ ;  /* 0x00000004070a7890 */ /* 0x000fe2000fffe03f */
[----:B------:R-:W-:Y:S01]  /*1650*/  UMOV UR9, 0x40000040 ;  /* 0x4000004000097882 */ /* 0x000fe20000000000 */
[----:B------:R-:W-:Y:S01]  /*1660*/  UMOV UR11, 0x40000040 ;  /* 0x40000040000b7882 */ /* 0x000fe20000000000 */
[----:B------:R-:W-:Y:S02]  /*1670*/  WARPGROUP.DEPBAR.LE gsb0, 0x0 ;  /* 0x00008000000079c5 */ /* 0x000fe40000010000 */
        /* <DEDUP_REMOVED lines=42> */
[----:B------:R-:W-:Y:S03]  /*1920*/  HGMMA.64x256x8.F32.TF32 R24, gdesc[UR8], R24, gsb0 ;  /* 0x07e00000081879f0 */ /* 0x000fe60008002818 */
[----:B------:R-:W-:Y:S02]  /*1930*/  WARPGROUP.DEPBAR.LE gsb0, 0x0 ;  /* 0x00008000000079c5 */ /* 0x000fe40000010000 */
[----:B------:R-:W-:Y:S05]  /*1940*/  @!P1 BRA `(.L_x_22) ;  /* 0x0000000400b09947 */ /* 0x000fea0003800000 */
[----:B------:R-:W-:Y:S02]  /*1950*/  UIADD3 UR6, UR39, 0x1, URZ ;  /* 0x0000000127067890 */ /* 0x000fe4000fffe03f */
[----:B------:R-:W-:Y:S02]  /*1960*/  IMAD.U32 R3, RZ, RZ, UR39 ;  /* 0x00000027ff037e24 */ /* 0x000fe4000f8e00ff */
[----:B------:R-:W-:-:S04]  /*1970*/  UISETP.NE.AND UP0, UPT, UR6, 0x2, UPT ;  /* 0x000000020600788c */ /* 0x000fc8000bf05270 */
[----:B------:R-:W-:Y:S02]  /*1980*/  USEL UR7, URZ, 0x1, UP0 ;  /* 0x000000013f077887 */ /* 0x000fe40008000000 */
[----:B------:R-:W-:Y:S02]  /*1990*/  USEL UR6, UR6, URZ, UP0 ;  /* 0x0000003f06067287 */ /* 0x000fe40008000000 */
[----:B------:R-:W-:-:S06]  /*19a0*/  ULOP3.LUT UR7, UR38, UR7, URZ, 0x3c, !UPT ;  /* 0x0000000726077292 */ /* 0x000fcc000f8e3c3f */
[----:B------:R-:W-:-:S07]  /*19b0*/  IMAD.U32 R7, RZ, RZ, UR7 ;  /* 0x00000007ff077e24 */ /* 0x000fce000f8e00ff */
.L_x_29:
[----:B------:R-:W-:Y:S05]  /*19c0*/  @!P0 BRA `(.L_x_23) ;  /* 0x0000000000048947 */ /* 0x000fea0003800000 */
[----:B------:R-:W-:Y:S01]  /*19d0*/  BPT.TRAP 0x1 ;  /* 0x000000040000795c */ /* 0x000fe20000300000 */
.L_x_23:
[----:B------:R-:W2:Y:S01]  /*19e0*/  S2UR UR8, SR_CgaCtaId ;  /* 0x00000000000879c3 */ /* 0x000ea20000008800 */
[----:B------:R-:W-:Y:S01]  /*19f0*/  UMOV UR7, 0x400 ;  /* 0x0000040000077882 */ /* 0x000fe20000000000 */
[----:B01----:R-:W-:Y:S01]  /*1a00*/  IMAD.U32 R5, RZ, RZ, UR6 ;  /* 0x00000006ff057e24 */ /* 0x003fe2000f8e00ff */
[----:B------:R-:W-:Y:S01]  /*1a10*/  SHF.L.U32 R4, R7, 0x1f, RZ ;  /* 0x0000001f07047819 */ /* 0x000fe200000006ff */
[----:B--2---:R-:W-:-:S06]  /*1a20*/  ULEA UR7, UR8, UR7, 0x18 ;  /* 0x0000000708077291 */ /* 0x004fcc000f8ec03f */
[----:B------:R-:W-:-:S04]  /*1a30*/  IMAD.U32 R6, RZ, RZ, UR7 ;  /* 0x00000007ff067e24 */ /* 0x000fc8000f8e00ff */
[----:B------:R-:W-:-:S04]  /*1a40*/  IMAD R5, R5, 0x8, R6 ;  /* 0x0000000805057824 */ /* 0x000fc800078e0206 */
[----:B------:R0:W1:Y:S01]  /*1a50*/  SYNCS.PHASECHK.TRANS64.TRYWAIT P1, [R5+URZ], R4 ;  /* 0x00000004050075a7 */ /* 0x000062000802017f */
[----:B------:R-:W-:Y:S05]  /*1a60*/  @!P0 BRA `(.L_x_24) ;  /* 0x0000000000048947 */ /* 0x000fea0003800000 */
[----:B------:R-:W-:Y:S01]  /*1a70*/  BPT.TRAP 0x1 ;  /* 0x000000040000795c */ /* 0x000fe20000300000 */
.L_x_24:
[----:B-1----:R-:W-:Y:S05]  /*1a80*/  @P1 BRA `(.L_x_25) ;  /* 0x0000000000081947 */ /* 0x002fea0003800000 */
[----:B------:R-:W1:Y:S02]  /*1a90*/  SYNCS.PHASECHK.TRANS64.TRYWAIT P1, [R5+URZ], R4 ;  /* 0x00000004050075a7 */ /* 0x000e64000802017f */
[----:B-1----:R-:W-:Y:S05]  /*1aa0*/  @!P1 BRA `(.L_x_26) ;  /* 0x000000a000409947 */ /* 0x002fea0003800000 */
.L_x_25:
[----:B------:R-:W-:Y:S01]  /*1ab0*/  ULEA UR7, UR6, UR4, 0xb ;  /* 0x0000000406077291 */ /* 0x000fe2000f8e583f */
[----:B------:R-:W-:Y:S01]  /*1ac0*/  WARPGROUP.ARRIVE ;  /* 0x00000000000079c5 */ /* 0x000fe20000000000 */
[----:B------:R-:W-:Y:S01]  /*1ad0*/  ULEA UR12, UR6, UR5, 0xc ;  /* 0x00000005060c7291 */ /* 0x000fe2000f8e603f */
[----:B------:R-:W-:Y:S01]  /*1ae0*/  UMOV UR9, 0x40000040 ;  /* 0x4000004000097882 */ /* 0x000fe20000000000 */
[----:B------:R-:W-:-:S03]  /*1af0*/  UMOV UR11, 0x40000040 ;  /* 0x40000040000b7882 */ /* 0x000fc60000000000 */
[----:B------:R-:W-:Y:S02]  /*1b00*/  UMOV UR8, UR7 ;  /* 0x0000000700087c82 */ /* 0x000fe40008000000 */
[----:B------:R-:W-:Y:S02]  /*1b10*/  UMOV UR10, UR12 ;  /* 0x0000000c000a7c82 */ /* 0x000fe40008000000 */
[----:B------:R-:W-:Y:S01]  /*1b20*/  HGMMA.64x256x8.F32.TF32 R24, gdesc[UR8], R24, gsb0 ;  /* 0x07e00000081879f0 */ /* 0x000fe20008002818 */
        /* <DEDUP_REMOVED lines=58> */
[----:B------:R-:W-:Y:S01]  /*1ed0*/  BPT.TRAP 0x1 ;  /* 0x000000040000795c */ /* 0x000fe20000300000 */
.L_x_27:
[----:B------:R-:W-:-:S13]  /*1ee0*/  ISETP.NE.AND P1, PT, R156, RZ, PT ;  /* 0x000000ff9c00720c */ /* 0x000fda0003f25270 */
[----:B01----:R-:W-:-:S04]  /*1ef0*/  @P1 IMAD R4, R3, 0x8, R6 ;  /* 0x0000000803041824 */ /* 0x003fc800078e0206 */
[----:B------:R-:W-:-:S05]  /*1f00*/  @P1 VIADD R5, R4, 0x10 ;  /* 0x0000001004051836 */ /* 0x000fca0000000000 */
[----:B------:R-:W-:-:S04]  /*1f10*/  @P1 PRMT R5, R22, 0x654, R5 ;  /* 0x0000065416051816 */ /* 0x000fc80000000005 */
[----:B------:R0:W-:Y:S01]  /*1f20*/  @P1 SYNCS.ARRIVE.TRANS64.RED.A1T0 RZ, [R5+URZ], RZ ;  /* 0x000000ff05ff19a7 */ /* 0x0001e2000810043f */
[----:B------:R-:W-:-:S13]  /*1f30*/  ISETP.GT.U32.AND P1, PT, R19, 0x1, PT ;  /* 0x000000011300780c */ /* 0x000fda0003f24070 */
[----:B0-----:R-:W-:Y:S05]  /*1f40*/  @P1 BRA `(.L_x_28) ;  /* 0x0000000000041947 */ /* 0x001fea0003800000 */
[----:B------:R-:W-:Y:S01]  /*1f50*/  BPT.TRAP 0x1 ;  /* 0x000000040000795c */ /* 0x000fe20000300000 */
.L_x_28:
[----:B------:R-:W-:Y:S01]  /*1f60*/  UIADD3 UR6, UR6, 0x1, URZ ;  /* 0x0000000106067890 */ /* 0x000fe2000fffe03f */
[C---:B------:R-:W-:Y:S01]  /*1f70*/  ISETP.GT.AND P2, PT, R0.reuse, 0x1, PT ;  /* 0x000000010000780c */ /* 0x040fe20003f44270 */
[----:B------:R-:W-:Y:S02]  /*1f80*/  VIADD R3, R3, 0x1 ;  /* 0x0000000103037836 */ /* 0x000fe40000000000 */
[----:B------:R-:W-:Y:S01]  /*1f90*/  UISETP.NE.AND UP0, UPT, UR6, 0x2, UPT ;  /* 0x000000020600788c */ /* 0x000fe2000bf05270 */
[----:B------:R-:W-:Y:S02]  /*1fa0*/  VIADD R0, R0, 0xffffffff ;  /* 0xffffffff00007836 */ /* 0x000fe40000000000 */
[C---:B------:R-:W-:Y:S01]  /*1fb0*/  ISETP.NE.AND P1, PT, R3.reuse, 0x2, PT ;  /* 0x000000020300780c */ /* 0x040fe20003f25270 */
[----:B------:R-:W-:Y:S02]  /*1fc0*/  USEL UR7, URZ, 0x1, UP0 ;  /* 0x000000013f077887 */ /* 0x000fe40008000000 */
[----:B------:R-:W-:Y:S01]  /*1fd0*/  USEL UR6, UR6, URZ, UP0 ;  /* 0x0000003f06067287 */ /* 0x000fe20008000000 */
[----:B------:R-:W-:-:S03]  /*1fe0*/  SEL R3, R3, RZ, P1 ;  /* 0x000000ff03037207 */ /* 0x000fc60000800000 */
[----:B------:R-:W-:Y:S01]  /*1ff0*/  LOP3.LUT R7, R7, UR7, RZ, 0x3c, !PT ;  /* 0x0000000707077c12 */ /* 0x000fe2000f8e3cff */
[----:B------:R-:W-:Y:S07]  /*2000*/  @P2 BRA `(.L_x_29) ;  /* 0xfffffff8006c2947 */ /* 0x000fee000383ffff */
.L_x_22:
[----:B------:R-:W2:Y:S02]  /*2010*/  LDC R0, c[0x0][0x28c] ;  /* 0x0000a300ff007b82 */ /* 0x000ea40000000800 */
[----:B--2---:R-:W-:-:S13]  /*2020*/  ISETP.GE.AND P1, PT, R0, 0x1, PT ;  /* 0x000000010000780c */ /* 0x004fda0003f26270 */
[----:B------:R-:W-:Y:S05]  /*2030*/  @!P1 BRA `(.L_x_30) ;  /* 0x0000000000409947 */ /* 0x000fea0003800000 */
[----:B------:R-:W-:Y:S05]  /*2040*/  @!P0 BRA `(.L_x_31) ;  /* 0x0000000000048947 */ /* 0x000fea0003800000 */
[----:B------:R-:W-:Y:S01]  /*2050*/  BPT.TRAP 0x1 ;  /* 0x000000040000795c */ /* 0x000fe20000300000 */
.L_x_31:
[----:B------:R-:W-:Y:S01]  /*2060*/  ISETP.NE.AND P0, PT, R156, RZ, PT ;  /* 0x000000ff9c00720c */ /* 0x000fe20003f05270 */
[----:B------:R-:W-:-:S12]  /*2070*/  UISETP.LT.AND UP1, UPT, UR40, 0x1, UPT ;  /* 0x000000012800788c */ /* 0x000fd8000bf21270 */
[----:B------:R-:W-:-:S05]  /*2080*/  VOTEU.ANY UP0, P0 ;  /* 0x00000000003f7886 */ /* 0x000fca0000000100 */
[----:B------:R-:W-:-:S04]  /*2090*/  @UP0 USEL UR4, UR40, 0x1, UP1 ;  /* 0x0000000128040887 */ /* 0x000fc80008800000 */
[----:B------:R-:W-:-:S06]  /*20a0*/  @UP0 UIADD3 UR4, UR39, UR40, -UR4 ;  /* 0x0000002827040290 */ /* 0x000fcc000fffe804 */
[----:B------:R-:W-:-:S04]  /*20b0*/  IMAD.U32 R0, RZ, RZ, UR4 ;  /* 0x00000004ff007e24 */ /* 0x000fc8000f8e00ff */
[----:B------:R-:W-:-:S05]  /*20c0*/  @P0 IMAD.SHL.U32 R0, R0, 0x8, RZ ;  /* 0x0000000800000824 */ /* 0x000fca00078e00ff */
[----:B------:R-:W-:-:S04]  /*20d0*/  @P0 LOP3.LUT R0, R0, 0x8, RZ, 0xc0, !PT ;  /* 0x0000000800000812 */ /* 0x000fc800078ec0ff */
[----:B------:R-:W-:-:S04]  /*20e0*/  @P0 IADD3 R3, R6, 0x10, R0 ;  /* 0x0000001006030810 */ /* 0x000fc80007ffe000 */
[----:B------:R-:W-:-:S04]  /*20f0*/  @P0 PRMT R3, R22, 0x654, R3 ;  /* 0x0000065416030816 */ /* 0x000fc80000000003 */
[----:B------:R2:W-:Y:S01]  /*2100*/  @P0 SYNCS.ARRIVE.TRANS64.RED.A1T0 RZ, [R3+URZ], RZ ;  /* 0x000000ff03ff09a7 */ /* 0x0005e2000810043f */
[----:B------:R-:W-:-:S13]  /*2110*/  ISETP.GT.U32.AND P0, PT, R19, 0x1, PT ;  /* 0x000000011300780c */ /* 0x000fda0003f04070 */
[----:B--2---:R-:W-:Y:S05]  /*2120*/  @P0 BRA `(.L_x_30) ;  /* 0x0000000000040947 */ /* 0x004fea0003800000 */
[----:B------:R-:W-:Y:S01]  /*2130*/  BPT.TRAP 0x1 ;  /* 0x000000040000795c */ /* 0x000fe20000300000 */
.L_x_30:
[----:B------:R-:W2:Y:S01]  /*2140*/  LDC R7, c[0x0][0x288] ;  /* 0x0000a200ff077b82 */ /* 0x000ea20000000800 */
[--C-:B------:R-:W-:Y:S01]  /*2150*/  SHF.R.U32.HI R0, RZ, 0x2, R18.reuse ;  /* 0x00000002ff007819 */ /* 0x100fe20000011612 */
[----:B------:R-:W-:Y:S01]  /*2160*/  UIADD3 UR39, UR40, UR39, URZ ;  /* 0x0000002728277290 */ /* 0x000fe2000fffe03f */
[----:B01----:R-:W-:Y:S01]  /*2170*/  LOP3.LUT R4, R18, 0x60, RZ, 0xc0, !PT ;  /* 0x0000006012047812 */ /* 0x003fe200078ec0ff */
[----:B------:R-:W-:Y:S01]  /*2180*/  ULDC UR8, c[0x0][0x284] ;  /* 0x0000a10000087ab9 */ /* 0x000fe20000000800 */
[----:B------:R-:W-:Y:S01]  /*2190*/  SHF.R.U32.HI R5, RZ, 0x7, R18 ;  /* 0x00000007ff057819 */ /* 0x000fe20000011612 */
[----:B------:R-:W-:Y:S01]  /*21a0*/  USHF.R.U32.HI UR4, URZ, 0x1, UR39 ;  /* 0x000000013f047899 */ /* 0x000fe20008011627 */
[----:B------:R-:W-:Y:S01]  /*21b0*/  LOP3.LUT R3, R0, 0x7, RZ, 0xc0, !PT ;  /* 0x0000000700037812 */ /* 0x000fe200078ec0ff */
[----:B------:R-:W-:Y:S01]  /*21c0*/  UISETP.GT.U32.AND UP1, UPT, UR39, 0x1, UPT ;  /* 0x000000012700788c */ /* 0x000fe2000bf24070 */
[----:B------:R-:W-:Y:S01]  /*21d0*/  SHF.R.U32.HI R10, RZ, 0x1, R4 ;  /* 0x00000001ff0a7819 */ /* 0x000fe20000011604 */
[----:B------:R-:W-:Y:S01]  /*21e0*/  IMAD.SHL.U32 R4, R18, 0x2, RZ ;  /* 0x0000000212047824 */ /* 0x000fe200078e00ff */
[----:B------:R-:W-:Y:S01]  /*21f0*/  LOP3.LUT R0, R5, 0x1, RZ, 0xc0, !PT ;  /* 0x0000000105007812 */ /* 0x000fe200078ec0ff */
[----:B------:R-:W-:Y:S01]  /*2200*/  ULOP3.LUT UR4, UR4, 0x1, URZ, 0xc0, !UPT ;  /* 0x0000000104047892 */ /* 0x000fe2000f8ec03f */
[----:B------:R-:W-:Y:S01]  /*2210*/  IADD3 R5, RZ, -R10, -R3 ;  /* 0x8000000aff057210 */ /* 0x000fe20007ffe803 */
[----:B------:R-:W-:Y:S01]  /*2220*/  ULDC.64 UR6, c[0x0][0x5d0] ;  /* 0x0001740000067ab9 */ /* 0x000fe20000000a00 */
[----:B------:R-:W-:Y:S01]  /*2230*/  LOP3.LUT R9, R4, 0x6, RZ, 0xc0, !PT ;  /* 0x0000000604097812 */ /* 0x000fe200078ec0ff */
[C---:B------:R-:W-:Y:S01]  /*2240*/  IMAD.SHL.U32 R6, R0.reuse, 0x40, RZ ;  /* 0x0000004000067824 */ /* 0x040fe200078e00ff */
[----:B------:R-:W-:Y:S01]  /*2250*/  UISETP.NE.U32.AND UP0, UPT, UR4, 0x1, UPT ;  /* 0x000000010400788c */ /* 0x000fe2000bf05070 */
[----:B------:R-:W-:Y:S01]  /*2260*/  IMAD R11, R0, -0x40, R5 ;  /* 0xffffffc0000b7824 */ /* 0x000fe200078e0205 */
[----:B------:R-:W-:Y:S01]  /*2270*/  LOP3.LUT R0, R18, 0x3, RZ, 0xc0, !PT ;  /* 0x0000000312007812 */ /* 0x000fe200078ec0ff */
[----:B------:R-:W-:Y:S01]  /*2280*/  UISETP.LT.U32.AND UP1, UPT, UR40, 0x2, UP1 ;  /* 0x000000022800788c */ /* 0x000fe20008f21070 */
[----:B------:R-:W-:Y:S01]  /*2290*/  PRMT R8, R9, 0x6540, R152 ;  /* 0x0000654009087816 */ /* 0x000fe20000000098 */
[----:B------:R-:W-:Y:S01]  /*22a0*/  IMAD.SHL.U32 R152, R152, 0x100, RZ ;  /* 0x0000010098987824 */ /* 0x000fe200078e00ff */
[----:B------:R-:W-:Y:S01]  /*22b0*/  SHF.R.S32.HI R21, RZ, 0x1f, R23 ;  /* 0x0000001fff157819 */ /* 0x000fe20000011417 */
[----:B--2---:R-:W-:Y:S01]  /*22c0*/  IMAD R13, R0, -0x2, R7 ;  /* 0xfffffffe000d7824 */ /* 0x004fe200078e0207 */
[----:B------:R-:W-:Y:S01]  /*22d0*/  UISETP.GT.U32.AND UP0, UPT, UR40, 0x1, !UP0 ;  /* 0x000000012800788c */ /* 0x000fe2000c704070 */
[----:B------:R-:W-:Y:S01]  /*22e0*/  IMAD.SHL.U32 R0, R153, 0x80, RZ ;  /* 0x0000008099007824 */ /* 0x000fe200078e00ff */
[----:B------:R-:W-:Y:S01]  /*22f0*/  ISETP.GE.AND P0, PT, R152, R7, PT ;  /* 0x000000079800720c */ /* 0x000fe20003f06270 */
[----:B------:R-:W-:Y:S01]  /*2300*/  IMAD R4, R21, UR6, RZ ;  /* 0x0000000615047c24 */ /* 0x000fe2000f8e02ff */
[----:B------:R-:W-:Y:S01]  /*2310*/  SHF.R.S32.HI R9, RZ, 0x1f, R8 ;  /* 0x0000001fff097819 */ /* 0x000fe20000011408 */
[----:B------:R-:W-:Y:S01]  /*2320*/  USEL UR5, URZ, 0x1, !UP1 ;  /* 0x000000013f057887 */ /* 0x000fe2000c800000 */
[----:B------:R-:W-:Y:S01]  /*2330*/  ISETP.GE.OR P0, PT, R0, UR8, P0 ;  /* 0x0000000800007c0c */ /* 0x000fe20008706670 */
[----:B------:R-:W-:Y:S01]  /*2340*/  USEL UR4, URZ, 0x1, !UP0 ;  /* 0x000000013f047887 */ /* 0x000fe2000c000000 */
[----:B------:R-:W-:Y:S01]  /*2350*/  LOP3.LUT R3, R6, 0x40, R3, 0xe2, !PT ;  /* 0x0000004006037812 */ /* 0x000fe200078ee203 */
[----:B------:R-:W-:Y:S01]  /*2360*/  IMAD.WIDE R6, R153, 0x80, RZ ;  /* 0x0000008099067825 */ /* 0x000fe200078e02ff */
[----:B------:R-:W-:Y:S01]  /*2370*/  ULOP3.LUT UR39, UR39, 0x1, URZ, 0xc0, !UPT ;  /* 0x0000000127277892 */ /* 0x000fe2000f8ec03f */
[----:B------:R-:W-:Y:S01]  /*2380*/  IADD3 R0, -R0, UR8, R11 ;  /* 0x0000000800007c10 */ /* 0x000fe2000fffe10b */
[----:B------:R-:W-:Y:S01]  /*2390*/  ULOP3.LUT UR38, UR4, UR38, UR5, 0x96, !UPT ;  /* 0x0000002604267292 */ /* 0x000fe2000f8e9605 */
[C---:B------:R-:W-:Y:S01]  /*23a0*/  IMAD R15, R23.reuse, UR7, R4 ;  /* 0x00000007170f7c24 */ /* 0x040fe2000f8e0204 */
[----:B------:R-:W-:Y:S01]  /*23b0*/  LOP3.LUT R171, R6, R3, R10, 0xfe, !PT ;  /* 0x0000000306ab7212 */ /* 0x000fe200078efe0a */
[----:B------:R-:W-:-:S04]  /*23c0*/  IMAD.WIDE.U32 R4, R23, UR6, R8 ;  /* 0x0000000617047c25 */ /* 0x000fc8000f8e0008 */
[----:B------:R-:W-:Y:S02]  /*23d0*/  IMAD.IADD R5, R5, 0x1, R15 ;  /* 0x0000000105057824 */ /* 0x000fe400078e020f */
[----:B------:R-:W-:Y:S02]  /*23e0*/  IMAD.IADD R3, R13, 0x1, -R152 ;  /* 0x000000010d037824 */ /* 0x000fe400078e0a98 */
[----:B------:R-:W-:Y:S01]  /*23f0*/  IMAD.MOV.U32 R153, RZ, RZ, -0x1 ;  /* 0xffffffffff997424 */ /* 0x000fe200078e00ff */
[----:B------:R-:W-:Y:S06]  /*2400*/  @P0 BRA `(.L_x_32) ;  /* 0x0000007800d80947 */ /* 0x000fec0003800000 */
[----:B------:R-:W0:Y:S01]  /*2410*/  LDC.64 R10, c[0x0][0x5c8] ;  /* 0x00017200ff0a7b82 */ /* 0x000e220000000a00 */
[----:B-----5:R-:W-:Y:S01]  /*2420*/  FSETP.NEU.AND P0, PT, R155, RZ, PT ;  /* 0x000000ff9b00720b */ /* 0x020fe20003f0d000 */
[----:B------:R-:W-:Y:S01]  /*2430*/  BSSY B0, `(.L_x_32) ;  /* 0x00007b3000007945 */ /* 0x000fe20003800000 */
[----:B------:R-:W-:-:S04]  /*2440*/  ISETP.GT.AND P2, PT, R3, RZ, PT ;  /* 0x000000ff0300720c */ /* 0x000fc80003f44270 */
[----:B------:R-:W-:Y:S01]  /*2450*/  ISETP.GT.AND P4, PT, R0, RZ, P2 ;  /* 0x000000ff0000720c */ /* 0x000fe20001784270 */
[-C--:B0-----:R-:W-:Y:S02]  /*2460*/  IMAD R12, R7, R10.reuse, RZ ;  /* 0x0000000a070c7224 */ /* 0x081fe400078e02ff */
[----:B------:R-:W-:-:S04]  /*2470*/  IMAD.WIDE.U32 R162, R171, R10, R4 ;  /* 0x0000000aaba27225 */ /* 0x000fc800078e0004 */
[----:B------:R-:W-:-:S04]  /*2480*/  IMAD R5, R171, R11, R12 ;  /* 0x0000000bab057224 */ /* 0x000fc800078e020c */
[----:B------:R-:W-:Y:S01]  /*2490*/  IMAD.IADD R173, R163, 0x1, R5 ;  /* 0x00000001a3ad7824 */ /* 0x000fe200078e0205 */
[----:B------:R-:W-:Y:S06]  /*24a0*/  @!P0 BRA `(.L_x_33) ;  /* 0x0000005400948947 */ /* 0x000fec0003800000 */
[----:B------:R-:W0:Y:S01]  /*24b0*/  LDC.64 R14, c[0x0][0x5b8] ;  /* 0x00016e00ff0e7b82 */ /* 0x000e220000000a00 */
[----:B------:R-:W-:-:S07]  /*24c0*/  ULDC.64 UR4, c[0x0][0x5c0] ;  /* 0x0001700000047ab9 */ /* 0x000fce0000000a00 */
[----:B------:R-:W1:Y:S08]  /*24d0*/  LDC.64 R168, c[0x0][0x5b0] ;  /* 0x00016c00ffa87b82 */ /* 0x000e700000000a00 */
[----:B------:R-:W2:Y:S01]  /*24e0*/  LDC.64 R12, c[0x0][0x5a8] ;  /* 0x00016a00ff0c7b82 */ /* 0x000ea20000000a00 */
[-C--:B0-----:R-:W-:Y:S02]  /*24f0*/  IMAD R4, R21, R14.reuse, RZ ;  /* 0x0000000e15047224 */ /* 0x081fe400078e02ff */
[----:B------:R-:W-:-:S04]  /*2500*/  IMAD.WIDE.U32 R164, R23, R14, R8 ;  /* 0x0000000e17a47225 */ /* 0x000fc800078e0008 */
[----:B------:R-:W-:Y:S02]  /*2510*/  IMAD R163, R23, R15, R4 ;  /* 0x0000000f17a37224 */ /* 0x000fe400078e0204 */
[-C--:B-1----:R-:W-:Y:S02]  /*2520*/  IMAD R6, R7, R168.reuse, RZ ;  /* 0x000000a807067224 */ /* 0x082fe400078e02ff */
[----:B------:R-:W-:Y:S02]  /*2530*/  IMAD.IADD R21, R165, 0x1, R163 ;  /* 0x00000001a5157824 */ /* 0x000fe400078e02a3 */
[----:B------:R-:W-:Y:S02]  /*2540*/  IMAD.MOV.U32 R20, RZ, RZ, R164 ;  /* 0x000000ffff147224 */ /* 0x000fe400078e00a4 */
[C---:B------:R-:W-:Y:S02]  /*2550*/  IMAD R167, R171.reuse, R169, R6 ;  /* 0x000000a9aba77224 */ /* 0x040fe400078e0206 */
[----:B------:R-:W-:-:S04]  /*2560*/  IMAD.WIDE.U32 R4, R171, R168, R20 ;  /* 0x000000a8ab047225 */ /* 0x000fc800078e0014 */
[----:B------:R-:W-:Y:S01]  /*2570*/  IMAD.IADD R5, R5, 0x1, R167 ;  /* 0x0000000105057824 */ /* 0x000fe200078e02a7 */
[----:B--2---:R-:W-:-:S04]  /*2580*/  LEA R6, P0, R4, R12, 0x2 ;  /* 0x0000000c04067211 */ /* 0x004fc800078010ff */
[----:B------:R-:W-:-:S05]  /*2590*/  LEA.HI.X R7, R4, R13, R5, 0x2, P0 ;  /* 0x0000000d04077211 */ /* 0x000fca00000f1405 */
[----:B------:R0:W2:Y:S01]  /*25a0*/  @P4 LDG.E.LTC128B R15, desc[UR36][R6.64] ;  /* 0x00000024060f4981 */ /* 0x0000a2000c1e1920 */
[----:B------:R-:W-:Y:S01]  /*25b0*/  IMAD.WIDE.U32 R4, R171, R168, R8 ;  /* 0x000000a8ab047225 */ /* 0x000fe200078e0008 */
[----:B------:R-:W-:Y:S01]  /*25c0*/  ISETP.GT.AND P0, PT, R3, 0x1, PT ;  /* 0x000000010300780c */ /* 0x000fe20003f04270 */
[----:B------:R-:W-:Y:S02]  /*25d0*/  BSSY B1, `(.L_x_34) ;  /* 0x0000013000017945 */ /* 0x000fe40003800000 */
[----:B------:R-:W-:Y:S02]  /*25e0*/  IMAD.IADD R5, R167, 0x1, R5 ;  /* 0x00000001a7057824 */ /* 0x000fe400078e0205 */
[----:B------:R-:W-:Y:S02]  /*25f0*/  IMAD.SHL.U32 R160, R168, 0x8, RZ ;  /* 0x00000008a8a07824 */ /* 0x000fe400078e00ff */
[----:B------:R-:W-:Y:S01]  /*2600*/  IMAD.WIDE.U32 R158, R23, R14, R4 ;  /* 0x0000000e179e7225 */ /* 0x000fe200078e0004 */
[----:B------:R-:W-:-:S03]  /*2610*/  LEA R4, P1, R162, UR4, 0x2 ;  /* 0x00000004a2047c11 */ /* 0x000fc6000f8210ff */
[----:B0-----:R-:W-:Y:S01]  /*2620*/  IMAD.IADD R7, R163, 0x1, R159 ;  /* 0x00000001a3077824 */ /* 0x001fe200078e029f */
[----:B------:R-:W-:Y:S02]  /*2630*/  LEA.HI.X R5, R162, UR5, R173, 0x2, P1 ;  /* 0x00000005a2057c11 */ /* 0x000fe400088f14ad */
[----:B------:R-:W-:Y:S02]  /*2640*/  ISETP.GT.AND P1, PT, R0, RZ, P0 ;  /* 0x000000ff0000720c */ /* 0x000fe40000724270 */
[----:B------:R-:W-:-:S04]  /*2650*/  LEA R6, P3, R158, R12, 0x2 ;  /* 0x0000000c9e067211 */ /* 0x000fc800078610ff */
[----:B------:R-:W-:Y:S02]  /*2660*/  LEA.HI.X R7, R158, R13, R7, 0x2, P3 ;  /* 0x0000000d9e077211 */ /* 0x000fe400018f1407 */
[----:B--2---:R-:W-:-:S05]  /*2670*/  LOP3.LUT R152, R15, 0xffffe000, RZ, 0xc0, !PT ;  /* 0xffffe0000f987812 */ /* 0x004fca00078ec0ff */
[----:B------:R-:W-:-:S04]  /*2680*/  FMUL R161, R152, R155 ;  /* 0x0000009b98a17220 */ /* 0x000fc80000400000 */
[----:B------:R-:W-:Y:S01]  /*2690*/  FFMA R175, R24, R154, R161 ;  /* 0x0000009a18af7223 */ /* 0x000fe200000000a1 */
[----:B------:R-:W-:-:S04]  /*26a0*/  SHF.L.U64.HI R161, R168, 0x3, R169 ;  /* 0x00000003a8a17819 */ /* 0x000fc800000102a9 */
[----:B------:R-:W-:Y:S01]  /*26b0*/  F2FP.TF32.F32.PACK_B R175, R175 ;  /* 0x000000afffaf723e */ /* 0x000fe200024050ff */
[----:B------:R-:W-:-:S04]  /*26c0*/  IMAD.WIDE.U32 R160, R171, R168, R160 ;  /* 0x000000a8aba07225 */ /* 0x000fc800078e00a0 */
[----:B------:R0:W-:Y:S01]  /*26d0*/  @P4 STG.E desc[UR36][R4.64], R175 ;  /* 0x000000af04004986 */ /* 0x0001e2000c101924 */
[----:B------:R-:W-:Y:S05]  /*26e0*/  @!P1 BRA `(.L_x_35) ;  /* 0x0000000000049947 */ /* 0x000fea0003800000 */
[----:B------:R1:W5:Y:S02]  /*26f0*/  LDG.E.LTC128B R15, desc[UR36][R6.64+0x4] ;  /* 0x00000424060f7981 */ /* 0x000364000c1e1920 */
.L_x_35:
[----:B------:R-:W-:Y:S05]  /*2700*/  BSYNC B1 ;  /* 0x0000000000017941 */ /* 0x000fea0003800000 */
.L_x_34:
[----:B-----5:R-:W-:Y:S01]  /*2710*/  LOP3.LUT R20, R15, 0xffffe000, RZ, 0xc0, !PT ;  /* 0xffffe0000f147812 */ /* 0x020fe200078ec0ff */
[----:B------:R-:W-:Y:S01]  /*2720*/  IMAD.IADD R167, R167, 0x1, R161 ;  /* 0x00000001a7a77824 */ /* 0x000fe200078e02a1 */
[----:B------:R-:W-:Y:S01]  /*2730*/  IADD3 R164, P3, R164, R160, RZ ;  /* 0x000000a0a4a47210 */ /* 0x000fe20007f7e0ff */
[----:B------:R-:W-:Y:S01]  /*2740*/  IMAD.MOV.U32 R152, RZ, RZ, R15 ;  /* 0x000000ffff987224 */ /* 0x000fe200078e000f */
[----:B------:R-:W-:Y:S01]  /*2750*/  ISETP.GT.AND P2, PT, R0, 0x8, P2 ;  /* 0x000000080000780c */ /* 0x000fe20001744270 */
[----:B------:R-:W-:Y:S02]  /*2760*/  FMUL R20, R20, R155 ;  /* 0x0000009b14147220 */ /* 0x000fe40000400000 */
[----:B------:R-:W-:Y:S02]  /*2770*/  IMAD.X R21, R167, 0x1, R21, P3 ;  /* 0x00000001a7157824 */ /* 0x000fe400018e0615 */
[----:B------:R-:W-:Y:S01]  /*2780*/  FFMA R159, R25, R154, R20 ;  /* 0x0000009a199f7223 */ /* 0x000fe20000000014 */
[----:B------:R-:W-:-:S04]  /*2790*/  LEA R20, P3, R164, R12, 0x2 ;  /* 0x0000000ca4147211 */ /* 0x000fc800078610ff */
[----:B------:R-:W-:Y:S02]  /*27a0*/  F2FP.TF32.F32.PACK_B R159, R159 ;  /* 0x0000009fff9f723e */ /* 0x000fe400024050ff */
[----:B------:R-:W-:-:S03]  /*27b0*/  LEA.HI.X R21, R164, R13, R21, 0x2, P3 ;  /* 0x0000000da4157211 */ /* 0x000fc600018f1415 */
[----:B------:R2:W-:Y:S04]  /*27c0*/  @P1 STG.E desc[UR36][R4.64+0x4], R159 ;  /* 0x0000049f04001986 */ /* 0x0005e8000c101924 */
[----:B------:R-:W3:Y:S01]  /*27d0*/  @P2 LDG.E.LTC128B R152, desc[UR36][R20.64] ;  /* 0x0000002414982981 */ /* 0x000ee2000c1e1920 */
[----:B------:R-:W-:Y:S01]  /*27e0*/  IADD3 R8, P1, R8, R160, RZ ;  /* 0x000000a008087210 */ /* 0x000fe20007f3e0ff */
[----:B------:R-:W-:Y:S01]  /*27f0*/  BSSY B1, `(.L_x_36) ;  /* 0x0000011000017945 */ /* 0x000fe20003800000 */
[----:B------:R-:W-:Y:S02]  /*2800*/  SHF.L.U64.HI R11, R10, 0x5, R11 ;  /* 0x000000050a0b7819 */ /* 0x000fe4000001020b */
[----:B------:R-:W-:Y:S01]  /*2810*/  ISETP.GT.AND P0, PT, R0, 0x8, P0 ;  /* 0x000000080000780c */ /* 0x000fe20000704270 */
[----:B------:R-:W-:Y:S01]  /*2820*/  IMAD.X R9, R9, 0x1, R167, P1 ;  /* 0x0000000109097824 */ /* 0x000fe200008e06a7 */
[----:B------:R-:W-:Y:S01]  /*2830*/  LEA R10, P1, R10, R4, 0x5 ;  /* 0x000000040a0a7211 */ /* 0x000fe200078228ff */
[----:B------:R-:W-:-:S04]  /*2840*/  IMAD.WIDE.U32 R14, R23, R14, R8 ;  /* 0x0000000e170e7225 */ /* 0x000fc800078e0008 */
[----:B------:R-:W-:Y:S01]  /*2850*/  IMAD.X R11, R11, 0x1, R5, P1 ;  /* 0x000000010b0b7824 */ /* 0x000fe200008e0605 */
[----:B------:R-:W-:Y:S01]  /*2860*/  LEA R8, P3, R14, R12, 0x2 ;  /* 0x0000000c0e087211 */ /* 0x000fe200078610ff */
[----:B------:R-:W-:-:S05]  /*2870*/  IMAD.IADD R9, R163, 0x1, R15 ;  /* 0x00000001a3097824 */ /* 0x000fca00078e020f */
[----:B------:R-:W-:Y:S02]  /*2880*/  LEA.HI.X R9, R14, R13, R9, 0x2, P3 ;  /* 0x0000000d0e097211 */ /* 0x000fe400018f1409 */
[----:B---3--:R-:W-:-:S05]  /*2890*/  LOP3.LUT R24, R152, 0xffffe000, RZ, 0xc0, !PT ;  /* 0xffffe00098187812 */ /* 0x008fca00078ec0ff */
[----:B------:R-:W-:-:S04]  /*28a0*/  FMUL R25, R24, R155 ;  /* 0x0000009b18197220 */ /* 0x000fc80000400000 */
[----:B------:R-:W-:-:S05]  /*28b0*/  FFMA R25, R26, R154, R25 ;  /* 0x0000009a1a197223 */ /* 0x000fca0000000019 */
[----:B------:R-:W-:-:S05]  /*28c0*/  F2FP.TF32.F32.PACK_B R25, R25 ;  /* 0x00000019ff19723e */ /* 0x000fca00024050ff */
[----:B------:R2:W-:Y:S01]  /*28d0*/  @P2 STG.E desc[UR36][R10.64], R25 ;  /* 0x000000190a002986 */ /* 0x0005e2000c101924 */
[----:B------:R-:W-:Y:S05]  /*28e0*/  @!P0 BRA `(.L_x_37) ;  /* 0x0000000000048947 */ /* 0x000fea0003800000 */
[----:B------:R3:W5:Y:S02]  /*28f0*/  LDG.E.LTC128B R152, desc[UR36][R8.64+0x4] ;  /* 0x0000042408987981 */ /* 0x000764000c1e1920 */
.L_x_37:
[----:B------:R-:W-:Y:S05]  /*2900*/  BSYNC B1 ;  /* 0x0000000000017941 */ /* 0x000fea0003800000 */
.L_x_36:
[----:B-----5:R-:W-:Y:S01]  /*2910*/  LOP3.LUT R12, R152, 0xffffe000, RZ, 0xc0, !PT ;  /* 0xffffe000980c7812 */ /* 0x020fe200078ec0ff */
[----:B------:R-:W-:Y:S01]  /*2920*/  BSSY B1, `(.L_x_38) ;  /* 0x0000009000017945 */ /* 0x000fe20003800000 */
[----:B------:R-:W-:-:S03]  /*2930*/  ISETP.GT.AND P1, PT, R3, 0x8, PT ;  /* 0x000000080300780c */ /* 0x000fc60003f24270 */
[----:B------:R-:W-:Y:S01]  /*2940*/  FMUL R12, R12, R155 ;  /* 0x0000009b0c0c7220 */ /* 0x000fe20000400000 */
[----:B------:R-:W-:-:S03]  /*2950*/  ISETP.GT.AND P2, PT, R0, RZ, P1 ;  /* 0x000000ff0000720c */ /* 0x000fc60000f44270 */
[----:B------:R-:W-:-:S05]  /*2960*/  FFMA R27, R27, R154, R12 ;  /* 0x0000009a1b1b7223 */ /* 0x000fca000000000c */
[----:B------:R-:W-:-:S05]  /*2970*/  F2FP.TF32.F32.PACK_B R27, R27 ;  /* 0x0000001bff1b723e */ /* 0x000fca00024050ff */
[----:B------:R4:W-:Y:S01]  /*2980*/  @P0 STG.E desc[UR36][R10.64+0x4], R27 ;  /* 0x0000041b0a000986 */ /* 0x0009e2000c101924 */
[----:B------:R-:W-:Y:S05]  /*2990*/  @!P2 BRA `(.L_x_39) ;  /* 0x000000000004a947 */ /* 0x000fea0003800000 */
[----:B------:R0:W5:Y:S02]  /*29a0*/  LDG.E.LTC128B R152, desc[UR36][R6.64+0x20] ;  /* 0x0000202406987981 */ /* 0x000164000c1e1920 */
.L_x_39:
[----:B------:R-:W-:Y:S05]  /*29b0*/  BSYNC B1 ;  /* 0x0000000000017941 */ /* 0x000fea0003800000 */
.L_x_38:
        /* <DEDUP_REMOVED lines=10> */
.L_x_41:
[----:B------:R-:W-:Y:S05]  /*2a60*/  BSYNC B1 ;  /* 0x0000000000017941 */ /* 0x000fea0003800000 */
.L_x_40:
[----:B-----5:R-:W-:Y:S01]  /*2a70*/  LOP3.LUT R12, R152, 0xffffe000, RZ, 0xc0, !PT ;  /* 0xffffe000980c7812 */ /* 0x020fe200078ec0ff */
[----:B------:R-:W-:Y:S01]  /*2a80*/  BSSY B1, `(.L_x_42) ;  /* 0x0000008000017945 */ /* 0x000fe20003800000 */
[----:B------:R-:W-:-:S03]  /*2a90*/  ISETP.GT.AND P1, PT, R0, 0x8, P1 ;  /* 0x000000080000780c */ /* 0x000fc60000f24270 */
[----:B------:R-:W-:-:S04]  /*2aa0*/  FMUL R12, R12, R155 ;  /* 0x0000009b0c0c7220 */ /* 0x000fc80000400000 */
[----:B------:R-:W-:-:S05]  /*2ab0*/  FFMA R29, R29, R154, R12 ;  /* 0x0000009a1d1d7223 */ /* 0x000fca000000000c */
[----:B------:R-:W-:-:S05]  /*2ac0*/  F2FP.TF32.F32.PACK_B R29, R29 ;  /* 0x0000001dff1d723e */ /* 0x000fca00024050ff */
[----:B------:R0:W-:Y:S01]  /*2ad0*/  @P3 STG.E desc[UR36][R4.64+0x24], R29 ;  /* 0x0000241d04003986 */ /* 0x0001e2000c101924 */
[----:B------:R-:W-:Y:S05]  /*2ae0*/  @!P1 BRA `(.L_x_43) ;  /* 0x0000000000049947 */ /* 0x000fea0003800000 */
[----:B------:R0:W5:Y:S02]  /*2af0*/  LDG.E.LTC128B R152, desc[UR36][R8.64+0x20] ;  /* 0x0000202408987981 */ /* 0x000164000c1e1920 */
.L_x_43:
[----:B------:R-:W-:Y:S05]  /*2b00*/  BSYNC B1 ;  /* 0x0000000000017941 */ /* 0x000fea0003800000 */
.L_x_42:
[----:B-----5:R-:W-:Y:S01]  /*2b10*/  LOP3.LUT R12, R152, 0xffffe000, RZ, 0xc0, !PT ;  /* 0xffffe000980c7812 */ /* 0x020fe200078ec0ff */
[----:B------:R-:W-:Y:S01]  /*2b20*/  BSSY B1, `(.L_x_44) ;  /* 0x0000008000017945 */ /* 0x000fe20003800000 */
[----:B------:R-:W-:-:S03]  /*2b30*/  ISETP.GT.AND P0, PT, R0, 0x8, P0 ;  /* 0x000000080000780c */ /* 0x000fc60000704270 */
[----:B0-----:R-:W-:-:S04]  /*2b40*/  FMUL R13, R12, R155 ;  /* 0x0000009b0c0d7220 */ /* 0x001fc80000400000 */
[----:B------:R-:W-:-:S05]  /*2b50*/  FFMA R13, R30, R154, R13 ;  /* 0x0000009a1e0d7223 */ /* 0x000fca000000000d */
[----:B------:R-:W-:-:S05]  /*2b60*/  F2FP.TF32.F32.PACK_B R13, R13 ;  /* 0x0000000dff0d723e */ /* 0x000fca00024050ff */
[----:B------:R0:W-:Y:S01]  /*2b70*/  @P1 STG.E desc[UR36][R10.64+0x20], R13 ;  /* 0x0000200d0a001986 */ /* 0x0001e2000c101924 */
[----:B------:R-:W-:Y:S05]  /*2b80*/  @!P0 BRA `(.L_x_45) ;  /* 0x0000000000048947 */ /* 0x000fea0003800000 */
[----:B------:R0:W5:Y:S02]  /*2b90*/  LDG.E.LTC128B R152, desc[UR36][R8.64+0x24] ;  /* 0x0000242408987981 */ /* 0x000164000c1e1920 */
.L_x_45:
[----:B------:R-:W-:Y:S05]  /*2ba0*/  BSYNC B1 ;  /* 0x0000000000017941 */ /* 0x000fea0003800000 */
.L_x_44:
        /* <DEDUP_REMOVED lines=10> */
.L_x_47:
[----:B------:R-:W-:Y:S05]  /*2c50*/  BSYNC B1 ;  /* 0x0000000000017941 */ /* 0x000fea0003800000 */
.L_x_46:
[----:B-----5:R-:W-:Y:S01]  /*2c60*/  LOP3.LUT R12, R152, 0xffffe000, RZ, 0xc0, !PT ;  /* 0xffffe000980c7812 */ /* 0x020fe200078ec0ff */
[----:B------:R-:W-:Y:S01]  /*2c70*/  BSSY B1, `(.L_x_48) ;  /* 0x0000009000017945 */ /* 0x000fe20003800000 */
[----:B------:R-:W-:-:S03]  /*2c80*/  ISETP.GT.AND P0, PT, R3, 0x11, PT ;  /* 0x000000110300780c */ /* 0x000fc60003f04270 */
[----:B0-----:R-:W-:Y:S01]  /*2c90*/  FMUL R13, R12, R155 ;  /* 0x0000009b0c0d7220 */ /* 0x001fe20000400000 */
[----:B------:R-:W-:-:S03]  /*2ca0*/  ISETP.GT.AND P3, PT, R0, RZ, P0 ;  /* 0x000000ff0000720c */ /* 0x000fc60000764270 */
[----:B------:R-:W-:-:S05]  /*2cb0*/  FFMA R13, R32, R154, R13 ;  /* 0x0000009a200d7223 */ /* 0x000fca000000000d */
[----:B------:R-:W-:-:S05]  /*2cc0*/  F2FP.TF32.F32.PACK_B R13, R13 ;  /* 0x0000000dff0d723e */ /* 0x000fca00024050ff */
[----:B------:R0:W-:Y:S01]  /*2cd0*/  @P2 STG.E desc[UR36][R4.64+0x40], R13 ;  /* 0x0000400d04002986 */ /* 0x0001e2000c101924 */
[----:B------:R-:W-:Y:S05]  /*2ce0*/  @!P3 BRA `(.L_x_49) ;  /* 0x000000000004b947 */ /* 0x000fea0003800000 */
[----:B------:R0:W5:Y:S02]  /*2cf0*/  LDG.E.LTC128B R152, desc[UR36][R6.64+0x44] ;  /* 0x0000442406987981 */ /* 0x000164000c1e1920 */
.L_x_49:
[----:B------:R-:W-:Y:S05]  /*2d00*/  BSYNC B1 ;  /* 0x0000000000017941 */ /* 0x000fea0003800000 */
.L_x_48:
        /* <DEDUP_REMOVED lines=9> */
.L_x_51:
[----:B------:R-:W-:Y:S05]  /*2da0*/  BSYNC B1 ;  /* 0x0000000000017941 */ /* 0x000fea0003800000 */
.L_x_50:
        /* <DEDUP_REMOVED lines=9> */
.L_x_53:
[----:B------:R-:W-:Y:S05]  /*2e40*/  BSYNC B1 ;  /* 0x0000000000017941 */ /* 0x000fea0003800000 */
.L_x_52:
        /* <DEDUP_REMOVED lines=10> */
.L_x_55:
[----:B------:R-:W-:Y:S05]  /*2ef0*/  BSYNC B1 ;  /* 0x0000000000017941 */ /* 0x000fea0003800000 */
.L_x_54:
        /* <DEDUP_REMOVED lines=10> */
.L_x_57:
[----:B------:R-:W-:Y:S05]  /*2fa0*/  BSYNC B1 ;  /* 0x0000000000017941 */ /* 0x000fea0003800000 */
.L_x_56:
        /* <DEDUP_REMOVED lines=9> */
.L_x_59:
[----:B------:R-:W-:Y:S05]  /*3040*/  BSYNC B1 ;  /* 0x0000000000017941 */ /* 0x000fea0003800000 */
.L_x_58:
        /* <DEDUP_REMOVED lines=9> */
.L_x_61:
[----:B------:R-:W-:Y:S05]  /*30e0*/  BSYNC B1 ;  /* 0x0000000000017941 */ /* 0x000fea0003800000 */
.L_x_60:
        /* <DEDUP_REMOVED lines=10> */
.L_x_63:
[----:B------:R-:W-:Y:S05]  /*3190*/  BSYNC B1 ;  /* 0x0000000000017941 */ /* 0x000fea0003800000 */
.L_x_62:
        /* <DEDUP_REMOVED lines=10> */
.L_x_65:
[----:B------:R-:W-:Y:S05]  /*3240*/  BSYNC B1 ;  /* 0x0000000000017941 */ /* 0x000fea0003800000 */
.L_x_64:
        /* <DEDUP_REMOVED lines=9> */
.L_x_67:
[----:B------:R-:W-:Y:S05]  /*32e0*/  BSYNC B1 ;  /* 0x0000000000017941 */ /* 0x000fea0003800000 */
.L_x_66:
        /* <DEDUP_REMOVED lines=9> */
.L_x_69:
[----:B------:R-:W-:Y:S05]  /*3380*/  BSYNC B1 ;  /* 0x0000000000017941 */ /* 0x000fea0003800000 */
.L_x_68:
        /* <DEDUP_REMOVED lines=10> */
.L_x_71:
[----:B------:R-:W-:Y:S05]  /*3430*/  BSYNC B1 ;  /* 0x0000000000017941 */ /* 0x000fea0003800000 */
.L_x_70:
        /* <DEDUP_REMOVED lines=10> */
.L_x_73:
[----:B------:R-:W-:Y:S05]  /*34e0*/  BSYNC B1 ;  /* 0x0000000000017941 */ /* 0x000fea0003800000 */
.L_x_72:
        /* <DEDUP_REMOVED lines=9> */
.L_x_75:
[----:B------:R-:W-:Y:S05]  /*3580*/  BSYNC B1 ;  /* 0x0000000000017941 */ /* 0x000fea0003800000 */
.L_x_74:
        /* <DEDUP_REMOVED lines=9> */
.L_x_77:
[----:B------:R-:W-:Y:S05]  /*3620*/  BSYNC B1 ;  /* 0x0000000000017941 */ /* 0x000fea0003800000 */
.L_x_76:
        /* <DEDUP_REMOVED lines=10> */
.L_x_79:
[----:B------:R-:W-:Y:S05]  /*36d0*/  BSYNC B1 ;  /* 0x0000000000017941 */ /* 0x000fea0003800000 */
.L_x_78:
        /* <DEDUP_REMOVED lines=10> */
.L_x_81:
[----:B------:R-:W-:Y:S05]  /*3780*/  BSYNC B1 ;  /* 0x0000000000017941 */ /* 0x000fea0003800000 */
.L_x_80:
        /* <DEDUP_REMOVED lines=9> */
.L_x_83:
[----:B------:R-:W-:Y:S05]  /*3820*/  BSYNC B1 ;  /* 0x0000000000017941 */ /* 0x000fea0003800000 */
.L_x_82:
        /* <DEDUP_REMOVED lines=9> */
.L_x_85:
[----:B------:R-:W-:Y:S05]  /*38c0*/  BSYNC B1 ;  /* 0x0000000000017941 */ /* 0x000fea0003800000 */
.L_x_84:
        /* <DEDUP_REMOVED lines=10> */
.L_x_87:
[----:B------:R-:W-:Y:S05]  /*3970*/  BSYNC B1 ;  /* 0x0000000000017941 */ /* 0x000fea0003800000 */
.L_x_86:
        /* <DEDUP_REMOVED lines=10> */
.L_x_89:
[----:B------:R-:W-:Y:S05]  /*3a20*/  BSYNC B1 ;  /* 0x0000000000017941 */ /* 0x000fea0003800000 */
.L_x_88:
        /* <DEDUP_REMOVED lines=9> */
.L_x_91:
[----:B------:R-:W-:Y:S05]  /*3ac0*/  BSYNC B1 ;  /* 0x0000000000017941 */ /* 0x000fea0003800000 */
.L_x_90:
        /* <DEDUP_REMOVED lines=9> */
.L_x_93:
[----:B------:R-:W-:Y:S05]  /*3b60*/  BSYNC B1 ;  /* 0x0000000000017941 */ /* 0x000fea0003800000 */
.L_x_92:
        /* <DEDUP_REMOVED lines=10> */
.L_x_95:
[----:B------:R-:W-:Y:S05]  /*3c10*/  BSYNC B1 ;  /* 0x0000000000017941 */ /* 0x000fea0003800000 */
.L_x_94:
        /* <DEDUP_REMOVED lines=10> */
.L_x_97:
[----:B------:R-:W-:Y:S05]  /*3cc0*/  BSYNC B1 ;  /* 0x0000000000017941 */ /* 0x000fea0003800000 */
.L_x_96:
        /* <DEDUP_REMOVED lines=9> */
.L_x_99:
[----:B------:R-:W-:Y:S05]  /*3d60*/  BSYNC B1 ;  /* 0x0000000000017941 */ /* 0x000fea0003800000 */
.L_x_98:
        /* <DEDUP_REMOVED lines=9> */
.L_x_101:
[----:B------:R-:W-:Y:S05]  /*3e00*/  BSYNC B1 ;  /* 0x0000000000017941 */ /* 0x000fea0003800000 */
.L_x_100:
        /* <DEDUP_REMOVED lines=10> */
.L_x_103:
[----:B------:R-:W-:Y:S05]  /*3eb0*/  BSYNC B1 ;  /* 0x0000000000017941 */ /* 0x000fea0003800000 */
.L_x_102:
        /* <DEDUP_REMOVED lines=10> */
.L_x_105:
[----:B------:R-:W-:Y:S05]  /*3f60*/  BSYNC B1 ;  /* 0x0000000000017941 */ /* 0x000fea0003800000 */
.L_x_104:
        /* <DEDUP_REMOVED lines=9> */
.L_x_107:
[----:B------:R-:W-:Y:S05]  /*4000*/  BSYNC B1 ;  /* 0x0000000000017941 */ /* 0x000fea0003800000 */
.L_x_106:
        /* <DEDUP_REMOVED lines=9> */
.L_x_109:
[----:B------:R-:W-:Y:S05]  /*40a0*/  BSYNC B1 ;  /* 0x0000000000017941 */ /* 0x000fea0003800000 */
.L_x_108:
        /* <DEDUP_REMOVED lines=10> */
.L_x_111:
[----:B------:R-:W-:Y:S05]  /*4150*/  BSYNC B1 ;  /* 0x0000000000017941 */ /* 0x000fea0003800000 */
.L_x_110:
        /* <DEDUP_REMOVED lines=10> */
.L_x_113:
[----:B------:R-:W-:Y:S05]  /*4200*/  BSYNC B1 ;  /* 0x0000000000017941 */ /* 0x000fea0003800000 */
.L_x_112:
        /* <DEDUP_REMOVED lines=9> */
.L_x_115:
[----:B------:R-:W-:Y:S05]  /*42a0*/  BSYNC B1 ;  /* 0x0000000000017941 */ /* 0x000fea0003800000 */
.L_x_114:
        /* <DEDUP_REMOVED lines=9> */
.L_x_117:
[----:B------:R-:W-:Y:S05]  /*4340*/  BSYNC B1 ;  /* 0x0000000000017941 */ /* 0x000fea0003800000 */
.L_x_116:
        /* <DEDUP_REMOVED lines=10> */
.L_x_119:
[----:B------:R-:W-:Y:S05]  /*43f0*/  BSYNC B1 ;  /* 0x0000000000017941 */ /* 0x000fea0003800000 */
.L_x_118:
        /* <DEDUP_REMOVED lines=10> */
.L_x_121:
[----:B------:R-:W-:Y:S05]  /*44a0*/  BSYNC B1 ;  /* 0x0000000000017941 */ /* 0x000fea0003800000 */
.L_x_120:
        /* <DEDUP_REMOVED lines=9> */
.L_x_123:
[----:B------:R-:W-:Y:S05]  /*4540*/  BSYNC B1 ;  /* 0x0000000000017941 */ /* 0x000fea0003800000 */
.L_x_122:
        /* <DEDUP_REMOVED lines=9> */
.L_x_125:
[----:B------:R-:W-:Y:S05]  /*45e0*/  BSYNC B1 ;  /* 0x0000000000017941 */ /* 0x000fea0003800000 */
.L_x_124:
        /* <DEDUP_REMOVED lines=10> */
.L_x_127:
[----:B------:R-:W-:Y:S05]  /*4690*/  BSYNC B1 ;  /* 0x0000000000017941 */ /* 0x000fea0003800000 */
.L_x_126:
        /* <DEDUP_REMOVED lines=10> */
.L_x_129:
[----:B------:R-:W-:Y:S05]  /*4740*/  BSYNC B1 ;  /* 0x0000000000017941 */ /* 0x000fea0003800000 */
.L_x_128:
        /* <DEDUP_REMOVED lines=9> */
.L_x_131:
[----:B------:R-:W-:Y:S05]  /*47e0*/  BSYNC B1 ;  /* 0x0000000000017941 */ /* 0x000fea0003800000 */
.L_x_130:
        /* <DEDUP_REMOVED lines=9> */
.L_x_133:
[----:B------:R-:W-:Y:S05]  /*4880*/  BSYNC B1 ;  /* 0x0000000000017941 */ /* 0x000fea0003800000 */
.L_x_132:
        /* <DEDUP_REMOVED lines=10> */
.L_x_135:
[----:B------:R-:W-:Y:S05]  /*4930*/  BSYNC B1 ;  /* 0x0000000000017941 */ /* 0x000fea0003800000 */
.L_x_134:
        /* <DEDUP_REMOVED lines=10> */
.L_x_137:
[----:B------:R-:W-:Y:S05]  /*49e0*/  BSYNC B1 ;  /* 0x0000000000017941 */ /* 0x000fea0003800000 */
.L_x_136:
        /* <DEDUP_REMOVED lines=9> */
.L_x_139:
[----:B------:R-:W-:Y:S05]  /*4a80*/  BSYNC B1 ;  /* 0x0000000000017941 */ /* 0x000fea0003800000 */
.L_x_138:
        /* <DEDUP_REMOVED lines=9> */
.L_x_141:
[----:B------:R-:W-:Y:S05]  /*4b20*/  BSYNC B1 ;  /* 0x0000000000017941 */ /* 0x000fea0003800000 */
.L_x_140:
        /* <DEDUP_REMOVED lines=10> */
.L_x_143:
[----:B------:R-:W-:Y:S05]  /*4bd0*/  BSYNC B1 ;  /* 0x0000000000017941 */ /* 0x000fea0003800000 */
.L_x_142:
        /* <DEDUP_REMOVED lines=10> */
.L_x_145:
[----:B------:R-:W-:Y:S05]  /*4c80*/  BSYNC B1 ;  /* 0x0000000000017941 */ /* 0x000fea0003800000 */
.L_x_144:
        /* <DEDUP_REMOVED lines=9> */
.L_x_147:
[----:B------:R-:W-:Y:S05]  /*4d20*/  BSYNC B1 ;  /* 0x0000000000017941 */ /* 0x000fea0003800000 */
.L_x_146:
        /* <DEDUP_REMOVED lines=9> */
.L_x_149:
[----:B------:R-:W-:Y:S05]  /*4dc0*/  BSYNC B1 ;  /* 0x0000000000017941 */ /* 0x000fea0003800000 */
.L_x_148:
        /* <DEDUP_REMOVED lines=10> */
.L_x_151:
[----:B------:R-:W-:Y:S05]  /*4e70*/  BSYNC B1 ;  /* 0x0000000000017941 */ /* 0x000fea0003800000 */
.L_x_150:
        /* <DEDUP_REMOVED lines=10> */
.L_x_153:
[----:B------:R-:W-:Y:S05]  /*4f20*/  BSYNC B1 ;  /* 0x0000000000017941 */ /* 0x000fea0003800000 */
.L_x_152:
        /* <DEDUP_REMOVED lines=9> */
.L_x_155:
[----:B------:R-:W-:Y:S05]  /*4fc0*/  BSYNC B1 ;  /* 0x0000000000017941 */ /* 0x000fea0003800000 */
.L_x_154:
        /* <DEDUP_REMOVED lines=9> */
.L_x_157:
[----:B------:R-:W-:Y:S05]  /*5060*/  BSYNC B1 ;  /* 0x0000000000017941 */ /* 0x000fea0003800000 */
.L_x_156:
        /* <DEDUP_REMOVED lines=10> */
.L_x_159:
[----:B------:R-:W-:Y:S05]  /*5110*/  BSYNC B1 ;  /* 0x0000000000017941 */ /* 0x000fea0003800000 */
.L_x_158:
        /* <DEDUP_REMOVED lines=10> */
.L_x_161:
[----:B------:R-:W-:Y:S05]  /*51c0*/  BSYNC B1 ;  /* 0x0000000000017941 */ /* 0x000fea0003800000 */
.L_x_160:
        /* <DEDUP_REMOVED lines=9> */
.L_x_163:
[----:B------:R-:W-:Y:S05]  /*5260*/  BSYNC B1 ;  /* 0x0000000000017941 */ /* 0x000fea0003800000 */
.L_x_162:
        /* <DEDUP_REMOVED lines=9> */
.L_x_165:
[----:B------:R-:W-:Y:S05]  /*5300*/  BSYNC B1 ;  /* 0x0000000000017941 */ /* 0x000fea0003800000 */
.L_x_164:
        /* <DEDUP_REMOVED lines=10> */
.L_x_167:
[----:B------:R-:W-:Y:S05]  /*53b0*/  BSYNC B1 ;  /* 0x0000000000017941 */ /* 0x000fea0003800000 */
.L_x_166:
        /* <DEDUP_REMOVED lines=10> */
.L_x_169:
[----:B------:R-:W-:Y:S05]  /*5460*/  BSYNC B1 ;  /* 0x0000000000017941 */ /* 0x000fea0003800000 */
.L_x_168:
        /* <DEDUP_REMOVED lines=9> */
.L_x_171:
[----:B------:R-:W-:Y:S05]  /*5500*/  BSYNC B1 ;  /* 0x0000000000017941 */ /* 0x000fea0003800000 */
.L_x_170:
        /* <DEDUP_REMOVED lines=9> */
.L_x_173:
[----:B------:R-:W-:Y:S05]  /*55a0*/  BSYNC B1 ;  /* 0x0000000000017941 */ /* 0x000fea0003800000 */
.L_x_172:
        /* <DEDUP_REMOVED lines=10> */
.L_x_175:
[----:B------:R-:W-:Y:S05]  /*5650*/  BSYNC B1 ;  /* 0x0000000000017941 */ /* 0x000fea0003800000 */
.L_x_174:
        /* <DEDUP_REMOVED lines=10> */
.L_x_177:
[----:B------:R-:W-:Y:S05]  /*5700*/  BSYNC B1 ;  /* 0x0000000000017941 */ /* 0x000fea0003800000 */
.L_x_176:
        /* <DEDUP_REMOVED lines=9> */
.L_x_179:
[----:B------:R-:W-:Y:S05]  /*57a0*/  BSYNC B1 ;  /* 0x0000000000017941 */ /* 0x000fea0003800000 */
.L_x_178:
        /* <DEDUP_REMOVED lines=9> */
.L_x_181:
[----:B------:R-:W-:Y:S05]  /*5840*/  BSYNC B1 ;  /* 0x0000000000017941 */ /* 0x000fea0003800000 */
.L_x_180:
        /* <DEDUP_REMOVED lines=10> */
.L_x_183:
[----:B------:R-:W-:Y:S05]  /*58f0*/  BSYNC B1 ;  /* 0x0000000000017941 */ /* 0x000fea0003800000 */
.L_x_182:
        /* <DEDUP_REMOVED lines=10> */
.L_x_185:
[----:B------:R-:W-:Y:S05]  /*59a0*/  BSYNC B1 ;  /* 0x0000000000017941 */ /* 0x000fea0003800000 */
.L_x_184:
        /* <DEDUP_REMOVED lines=9> */
.L_x_187:
[----:B------:R-:W-:Y:S05]  /*5a40*/  BSYNC B1 ;  /* 0x0000000000017941 */ /* 0x000fea0003800000 */
.L_x_186:
        /* <DEDUP_REMOVED lines=9> */
.L_x_189:
[----:B------:R-:W-:Y:S05]  /*5ae0*/  BSYNC B1 ;  /* 0x0000000000017941 */ /* 0x000fea0003800000 */
.L_x_188:
        /* <DEDUP_REMOVED lines=10> */
.L_x_191:
[----:B------:R-:W-:Y:S05]  /*5b90*/  BSYNC B1 ;  /* 0x0000000000017941 */ /* 0x000fea0003800000 */
.L_x_190:
        /* <DEDUP_REMOVED lines=10> */
.L_x_193:
[----:B------:R-:W-:Y:S05]  /*5c40*/  BSYNC B1 ;  /* 0x0000000000017941 */ /* 0x000fea0003800000 */
.L_x_192:
        /* <DEDUP_REMOVED lines=9> */
.L_x_195:
[----:B------:R-:W-:Y:S05]  /*5ce0*/  BSYNC B1 ;  /* 0x0000000000017941 */ /* 0x000fea0003800000 */
.L_x_194:
        /* <DEDUP_REMOVED lines=9> */
.L_x_197:
[----:B------:R-:W-:Y:S05]  /*5d80*/  BSYNC B1 ;  /* 0x0000000000017941 */ /* 0x000fea0003800000 */
.L_x_196:
        /* <DEDUP_REMOVED lines=10> */
.L_x_199:
[----:B------:R-:W-:Y:S05]  /*5e30*/  BSYNC B1 ;  /* 0x0000000000017941 */ /* 0x000fea0003800000 */
.L_x_198:
        /* <DEDUP_REMOVED lines=10> */
.L_x_201:
[----:B------:R-:W-:Y:S05]  /*5ee0*/  BSYNC B1 ;  /* 0x0000000000017941 */ /* 0x000fea0003800000 */
.L_x_200:
        /* <DEDUP_REMOVED lines=9> */
.L_x_203:
[----:B------:R-:W-:Y:S05]  /*5f80*/  BSYNC B1 ;  /* 0x0000000000017941 */ /* 0x000fea0003800000 */
.L_x_202:
        /* <DEDUP_REMOVED lines=9> */
.L_x_205:
[----:B------:R-:W-:Y:S05]  /*6020*/  BSYNC B1 ;  /* 0x0000000000017941 */ /* 0x000fea0003800000 */
.L_x_204:
        /* <DEDUP_REMOVED lines=10> */
.L_x_207:
[----:B------:R-:W-:Y:S05]  /*60d0*/  BSYNC B1 ;  /* 0x0000000000017941 */ /* 0x000fea0003800000 */
.L_x_206:
        /* <DEDUP_REMOVED lines=10> */
.L_x_209:
[----:B------:R-:W-:Y:S05]  /*6180*/  BSYNC B1 ;  /* 0x0000000000017941 */ /* 0x000fea0003800000 */
.L_x_208:
        /* <DEDUP_REMOVED lines=9> */
.L_x_211:
[----:B------:R-:W-:Y:S05]  /*6220*/  BSYNC B1 ;  /* 0x0000000000017941 */ /* 0x000fea0003800000 */
.L_x_210:
        /* <DEDUP_REMOVED lines=9> */
.L_x_213:
[----:B------:R-:W-:Y:S05]  /*62c0*/  BSYNC B1 ;  /* 0x0000000000017941 */ /* 0x000fea0003800000 */
.L_x_212:
        /* <DEDUP_REMOVED lines=10> */
.L_x_215:
[----:B------:R-:W-:Y:S05]  /*6370*/  BSYNC B1 ;  /* 0x0000000000017941 */ /* 0x000fea0003800000 */
.L_x_214:
        /* <DEDUP_REMOVED lines=10> */
.L_x_217:
[----:B------:R-:W-:Y:S05]  /*6420*/  BSYNC B1 ;  /* 0x0000000000017941 */ /* 0x000fea0003800000 */
.L_x_216:
        /* <DEDUP_REMOVED lines=9> */
.L_x_219:
[----:B------:R-:W-:Y:S05]  /*64c0*/  BSYNC B1 ;  /* 0x0000000000017941 */ /* 0x000fea0003800000 */
.L_x_218:
        /* <DEDUP_REMOVED lines=9> */
.L_x_221:
[----:B------:R-:W-:Y:S05]  /*6560*/  BSYNC B1 ;  /* 0x0000000000017941 */ /* 0x000fea0003800000 */
.L_x_220:
        /* <DEDUP_REMOVED lines=10> */
.L_x_223:
[----:B------:R-:W-:Y:S05]  /*6610*/  BSYNC B1 ;  /* 0x0000000000017941 */ /* 0x000fea0003800000 */
.L_x_222:
        /* <DEDUP_REMOVED lines=10> */
.L_x_225:
[----:B------:R-:W-:Y:S05]  /*66c0*/  BSYNC B1 ;  /* 0x0000000000017941 */ /* 0x000fea0003800000 */
.L_x_224:
        /* <DEDUP_REMOVED lines=9> */
.L_x_227:
[----:B------:R-:W-:Y:S05]  /*6760*/  BSYNC B1 ;  /* 0x0000000000017941 */ /* 0x000fea0003800000 */
.L_x_226:
        /* <DEDUP_REMOVED lines=9> */
.L_x_229:
[----:B------:R-:W-:Y:S05]  /*6800*/  BSYNC B1 ;  /* 0x0000000000017941 */ /* 0x000fea0003800000 */
.L_x_228:
        /* <DEDUP_REMOVED lines=10> */
.L_x_231:
[----:B------:R-:W-:Y:S05]  /*68b0*/  BSYNC B1 ;  /* 0x0000000000017941 */ /* 0x000fea0003800000 */
.L_x_230:
        /* <DEDUP_REMOVED lines=10> */
.L_x_233:
[----:B------:R-:W-:Y:S05]  /*6960*/  BSYNC B1 ;  /* 0x0000000000017941 */ /* 0x000fea0003800000 */
.L_x_232:
        /* <DEDUP_REMOVED lines=9> */
.L_x_235:
[----:B------:R-:W-:Y:S05]  /*6a00*/  BSYNC B1 ;  /* 0x0000000000017941 */ /* 0x000fea0003800000 */
.L_x_234:
        /* <DEDUP_REMOVED lines=9> */
.L_x_237:
[----:B------:R-:W-:Y:S05]  /*6aa0*/  BSYNC B1 ;  /* 0x0000000000017941 */ /* 0x000fea0003800000 */
.L_x_236:
        /* <DEDUP_REMOVED lines=10> */
.L_x_239:
[----:B------:R-:W-:Y:S05]  /*6b50*/  BSYNC B1 ;  /* 0x0000000000017941 */ /* 0x000fea0003800000 */
.L_x_238:
        /* <DEDUP_REMOVED lines=10> */
.L_x_241:
[----:B------:R-:W-:Y:S05]  /*6c00*/  BSYNC B1 ;  /* 0x0000000000017941 */ /* 0x000fea0003800000 */
.L_x_240:
        /* <DEDUP_REMOVED lines=9> */
.L_x_243:
[----:B------:R-:W-:Y:S05]  /*6ca0*/  BSYNC B1 ;  /* 0x0000000000017941 */ /* 0x000fea0003800000 */
.L_x_242:
        /* <DEDUP_REMOVED lines=9> */
.L_x_245:
[----:B------:R-:W-:Y:S05]  /*6d40*/  BSYNC B1 ;  /* 0x0000000000017941 */ /* 0x000fea0003800000 */
.L_x_244:
        /* <DEDUP_REMOVED lines=10> */
.L_x_247:
[----:B------:R-:W-:Y:S05]  /*6df0*/  BSYNC B1 ;  /* 0x0000000000017941 */ /* 0x000fea0003800000 */
.L_x_246:
        /* <DEDUP_REMOVED lines=10> */
.L_x_249:
[----:B------:R-:W-:Y:S05]  /*6ea0*/  BSYNC B1 ;  /* 0x0000000000017941 */ /* 0x000fea0003800000 */
.L_x_248:
        /* <DEDUP_REMOVED lines=9> */
.L_x_251:
[----:B------:R-:W-:Y:S05]  /*6f40*/  BSYNC B1 ;  /* 0x0000000000017941 */ /* 0x000fea0003800000 */
.L_x_250:
        /* <DEDUP_REMOVED lines=9> */
.L_x_253:
[----:B------:R-:W-:Y:S05]  /*6fe0*/  BSYNC B1 ;  /* 0x0000000000017941 */ /* 0x000fea0003800000 */
.L_x_252:
        /* <DEDUP_REMOVED lines=10> */
.L_x_255:
[----:B------:R-:W-:Y:S05]  /*7090*/  BSYNC B1 ;  /* 0x0000000000017941 */ /* 0x000fea0003800000 */
.L_x_254:
        /* <DEDUP_REMOVED lines=10> */
.L_x_257:
[----:B------:R-:W-:Y:S05]  /*7140*/  BSYNC B1 ;  /* 0x0000000000017941 */ /* 0x000fea0003800000 */
.L_x_256:
        /* <DEDUP_REMOVED lines=9> */
.L_x_259:
[----:B------:R-:W-:Y:S05]  /*71e0*/  BSYNC B1 ;  /* 0x0000000000017941 */ /* 0x000fea0003800000 */
.L_x_258:
        /* <DEDUP_REMOVED lines=9> */
.L_x_261:
[----:B------:R-:W-:Y:S05]  /*7280*/  BSYNC B1 ;  /* 0x0000000000017941 */ /* 0x000fea0003800000 */
.L_x_260:
        /* <DEDUP_REMOVED lines=10> */
.L_x_263:
[----:B------:R-:W-:Y:S05]  /*7330*/  BSYNC B1 ;  /* 0x0000000000017941 */ /* 0x000fea0003800000 */
.L_x_262:
        /* <DEDUP_REMOVED lines=10> */
.L_x_265:
[----:B------:R-:W-:Y:S05]  /*73e0*/  BSYNC B1 ;  /* 0x0000000000017941 */ /* 0x000fea0003800000 */
.L_x_264:
        /* <DEDUP_REMOVED lines=9> */
.L_x_267:
[----:B------:R-:W-:Y:S05]  /*7480*/  BSYNC B1 ;  /* 0x0000000000017941 */ /* 0x000fea0003800000 */
.L_x_266:
        /* <DEDUP_REMOVED lines=9> */
.L_x_269:
[----:B------:R-:W-:Y:S05]  /*7520*/  BSYNC B1 ;  /* 0x0000000000017941 */ /* 0x000fea0003800000 */
.L_x_268:
        /* <DEDUP_REMOVED lines=10> */
.L_x_271:
[----:B------:R-:W-:Y:S05]  /*75d0*/  BSYNC B1 ;  /* 0x0000000000017941 */ /* 0x000fea0003800000 */
.L_x_270:
        /* <DEDUP_REMOVED lines=10> */
.L_x_273:
[----:B------:R-:W-:Y:S05]  /*7680*/  BSYNC B1 ;  /* 0x0000000000017941 */ /* 0x000fea0003800000 */
.L_x_272:
        /* <DEDUP_REMOVED lines=9> */
.L_x_275:
[----:B------:R-:W-:Y:S05]  /*7720*/  BSYNC B1 ;  /* 0x0000000000017941 */ /* 0x000fea0003800000 */
.L_x_274:
        /* <DEDUP_REMOVED lines=9> */
.L_x_277:
[----:B------:R-:W-:Y:S05]  /*77c0*/  BSYNC B1 ;  /* 0x0000000000017941 */ /* 0x000fea0003800000 */
.L_x_276:
        /* <DEDUP_REMOVED lines=10> */
.L_x_279:
[----:B------:R-:W-:Y:S05]  /*7870*/  BSYNC B1 ;  /* 0x0000000000017941 */ /* 0x000fea0003800000 */
.L_x_278:
        /* <DEDUP_REMOVED lines=10> */
.L_x_281:
[----:B------:R-:W-:Y:S05]  /*7920*/  BSYNC B1 ;  /* 0x0000000000017941 */ /* 0x000fea0003800000 */
.L_x_280:
[----:B01---5:R-:W-:Y:S01]  /*7930*/  LOP3.LUT R6, R152, 0xffffe000, RZ, 0xc0, !PT ;  /* 0xffffe00098067812 */ /* 0x023fe200078ec0ff */
        /* <DEDUP_REMOVED lines=8> */
.L_x_283:
[----:B------:R-:W-:Y:S05]  /*79c0*/  BSYNC B1 ;  /* 0x0000000000017941 */ /* 0x000fea0003800000 */
.L_x_282:
[----:B0-2--5:R-:W-:Y:S01]  /*79d0*/  LOP3.LUT R4, R152, 0xffffe000, RZ, 0xc0, !PT ;  /* 0xffffe00098047812 */ /* 0x025fe200078ec0ff */
[----:B------:R-:W-:Y:S01]  /*79e0*/  @P1 IMAD.MOV.U32 R5, RZ, RZ, R11 ;  /* 0x000000ffff051224 */ /* 0x000fe200078e000b */
[----:B------:R-:W-:Y:S01]  /*79f0*/  ISETP.GT.AND P0, PT, R0, 0x8, P0 ;  /* 0x000000080000780c */ /* 0x000fe20000704270 */
[----:B------:R-:W-:Y:S02]  /*7a00*/  BSSY B1, `(.L_x_284) ;  /* 0x0000008000017945 */ /* 0x000fe40003800000 */
[----:B------:R-:W-:Y:S01]  /*7a10*/  FMUL R3, R4, R155 ;  /* 0x0000009b04037220 */ /* 0x000fe20000400000 */
[----:B------:R-:W-:-:S03]  /*7a20*/  @P1 IMAD.MOV.U32 R4, RZ, RZ, R10 ;  /* 0x000000ffff041224 */ /* 0x000fc600078e000a */
[----:B------:R-:W-:-:S05]  /*7a30*/  FFMA R3, R150, R154, R3 ;  /* 0x0000009a96037223 */ /* 0x000fca0000000003 */
[----:B------:R-:W-:-:S05]  /*7a40*/  F2FP.TF32.F32.PACK_B R3, R3 ;  /* 0x00000003ff03723e */ /* 0x000fca00024050ff */
[----:B------:R0:W-:Y:S01]  /*7a50*/  @P1 STG.E desc[UR36][R4.64+0x3e0], R3 ;  /* 0x0003e00304001986 */ /* 0x0001e2000c101924 */
[----:B------:R-:W-:Y:S05]  /*7a60*/  @!P0 BRA `(.L_x_285) ;  /* 0x0000000000048947 */ /* 0x000fea0003800000 */
[----:B------:R2:W5:Y:S02]  /*7a70*/  LDG.E.LTC128B R152, desc[UR36][R8.64+0x3e4] ;  /* 0x0003e42408987981 */ /* 0x000564000c1e1920 */
.L_x_285:
[----:B------:R-:W-:Y:S05]  /*7a80*/  BSYNC B1 ;  /* 0x0000000000017941 */ /* 0x000fea0003800000 */
.L_x_284:
[----:B------:R-:W-:Y:S05]  /*7a90*/  @!P0 BRA `(.L_x_286) ;  /* 0x0000002400308947 */ /* 0x000fea0003800000 */
[----:B-----5:R-:W-:-:S05]  /*7aa0*/  LOP3.LUT R152, R152, 0xffffe000, RZ, 0xc0, !PT ;  /* 0xffffe00098987812 */ /* 0x020fca00078ec0ff */
[----:B------:R-:W-:-:S04]  /*7ab0*/  FMUL R152, R152, R155 ;  /* 0x0000009b98987220 */ /* 0x000fc80000400000 */
[----:B------:R-:W-:-:S05]  /*7ac0*/  FFMA R151, R151, R154, R152 ;  /* 0x0000009a97977223 */ /* 0x000fca0000000098 */
[----:B------:R-:W-:-:S05]  /*7ad0*/  F2FP.TF32.F32.PACK_B R151, R151 ;  /* 0x00000097ff97723e */ /* 0x000fca00024050ff */
[----:B------:R0:W-:Y:S01]  /*7ae0*/  STG.E desc[UR36][R10.64+0x3e4], R151 ;  /* 0x0003e4970a007986 */ /* 0x0001e2000c101924 */
[----:B------:R-:W-:Y:S05]  /*7af0*/  BRA `(.L_x_286) ;  /* 0x0000002400187947 */ /* 0x000fea0003800000 */
.L_x_33:
[----:B------:R-:W-:Y:S01]  /*7b00*/  ISETP.GT.AND P3, PT, R3, 0x1, PT ;  /* 0x000000010300780c */ /* 0x000fe20003f64270 */
[----:B------:R-:W-:Y:S01]  /*7b10*/  ULDC.64 UR4, c[0x0][0x5c0] ;  /* 0x0001700000047ab9 */ /* 0x000fe20000000a00 */
[-C--:B------:R-:W-:Y:S01]  /*7b20*/  FMUL R9, R24, R154.reuse ;  /* 0x0000009a18097220 */ /* 0x080fe20000400000 */
[----:B------:R-:W-:Y:S01]  /*7b30*/  LEA R4, P1, R162, UR4, 0x2 ;  /* 0x00000004a2047c11 */ /* 0x000fe2000f8210ff */
[-C--:B------:R-:W-:Y:S01]  /*7b40*/  FMUL R25, R25, R154.reuse ;  /* 0x0000009a19197220 */ /* 0x080fe20000400000 */
[----:B------:R-:W-:Y:S01]  /*7b50*/  ISETP.GT.AND P0, PT, R0, RZ, P3 ;  /* 0x000000ff0000720c */ /* 0x000fe20001f04270 */
[-C--:B------:R-:W-:Y:S01]  /*7b60*/  FMUL R13, R26, R154.reuse ;  /* 0x0000009a1a0d7220 */ /* 0x080fe20000400000 */
[----:B------:R-:W-:Y:S01]  /*7b70*/  ISETP.GT.AND P2, PT, R0, 0x8, P2 ;  /* 0x000000080000780c */ /* 0x000fe20001744270 */
[-C--:B------:R-:W-:Y:S01]  /*7b80*/  FMUL R27, R27, R154.reuse ;  /* 0x0000009a1b1b7220 */ /* 0x080fe20000400000 */
[----:B------:R-:W-:Y:S01]  /*7b90*/  LEA.HI.X R5, R162, UR5, R173, 0x2, P1 ;  /* 0x00000005a2057c11 */ /* 0x000fe200088f14ad */
[-C--:B------:R-:W-:Y:S01]  /*7ba0*/  FMUL R29, R29, R154.reuse ;  /* 0x0000009a1d1d7220 */ /* 0x080fe20000400000 */
[----:B------:R-:W-:Y:S01]  /*7bb0*/  F2FP.TF32.F32.PACK_B R9, R9 ;  /* 0x00000009ff09723e */ /* 0x000fe200024050ff */
[-C--:B------:R-:W-:Y:S01]  /*7bc0*/  FMUL R31, R31, R154.reuse ;  /* 0x0000009a1f1f7220 */ /* 0x080fe20000400000 */
[C---:B------:R-:W-:Y:S01]  /*7bd0*/  SHF.L.U64.HI R11, R10.reuse, 0x5, R11 ;  /* 0x000000050a0b7819 */ /* 0x040fe2000001020b */
[----:B------:R-:W-:Y:S01]  /*7be0*/  FMUL R33, R33, R154 ;  /* 0x0000009a21217220 */ /* 0x000fe20000400000 */
[----:B------:R-:W-:Y:S01]  /*7bf0*/  LEA R6, P1, R10, R4, 0x5 ;  /* 0x000000040a067211 */ /* 0x000fe200078228ff */
[----:B------:R0:W-:Y:S01]  /*7c00*/  @P4 STG.E desc[UR36][R4.64], R9 ;  /* 0x0000000904004986 */ /* 0x0001e2000c101924 */
[----:B------:R-:W-:Y:S01]  /*7c10*/  F2FP.TF32.F32.PACK_B R25, R25 ;  /* 0x00000019ff19723e */ /* 0x000fe200024050ff */
[-C--:B------:R-:W-:Y:S01]  /*7c20*/  FMUL R35, R35, R154.reuse ;  /* 0x0000009a23237220 */ /* 0x080fe20000400000 */
[----:B------:R-:W-:Y:S01]  /*7c30*/  F2FP.TF32.F32.PACK_B R13, R13 ;  /* 0x0000000dff0d723e */ /* 0x000fe200024050ff */
[----:B------:R-:W-:Y:S01]  /*7c40*/  IMAD.X R7, R11, 0x1, R5, P1 ;  /* 0x000000010b077824 */ /* 0x000fe200008e0605 */
[C---:B------:R-:W-:Y:S01]  /*7c50*/  ISETP.GT.AND P4, PT, R3.reuse, 0x8, PT ;  /* 0x000000080300780c */ /* 0x040fe20003f84270 */
[----:B------:R-:W-:Y:S01]  /*7c60*/  @P0 STG.E desc[UR36][R4.64+0x4], R25 ;  /* 0x0000041904000986 */ /* 0x000fe2000c101924 */
[----:B------:R-:W-:Y:S01]  /*7c70*/  ISETP.GT.AND P0, PT, R3, 0x9, PT ;  /* 0x000000090300780c */ /* 0x000fe20003f04270 */
[-C--:B------:R-:W-:Y:S01]  /*7c80*/  FMUL R11, R30, R154.reuse ;  /* 0x0000009a1e0b7220 */ /* 0x080fe20000400000 */
[C---:B------:R-:W-:Y:S01]  /*7c90*/  ISETP.GT.AND P3, PT, R0.reuse, 0x8, P3 ;  /* 0x000000080000780c */ /* 0x040fe20001f64270 */
[----:B------:R1:W-:Y:S01]  /*7ca0*/  @P2 STG.E desc[UR36][R6.64], R13 ;  /* 0x0000000d06002986 */ /* 0x0003e2000c101924 */
[----:B------:R-:W-:Y:S01]  /*7cb0*/  ISETP.GT.AND P1, PT, R0, RZ, P4 ;  /* 0x000000ff0000720c */ /* 0x000fe20002724270 */
[-C--:B0-----:R-:W-:Y:S01]  /*7cc0*/  FMUL R9, R28, R154.reuse ;  /* 0x0000009a1c097220 */ /* 0x081fe20000400000 */
[C---:B------:R-:W-:Y:S01]  /*7cd0*/  ISETP.GT.AND P2, PT, R0.reuse, RZ, P0 ;  /* 0x000000ff0000720c */ /* 0x040fe20000744270 */
[-C--:B------:R-:W-:Y:S01]  /*7ce0*/  FMUL R37, R37, R154.reuse ;  /* 0x0000009a25257220 */ /* 0x080fe20000400000 */
[----:B------:R-:W-:Y:S01]  /*7cf0*/  ISETP.GT.AND P4, PT, R0, 0x8, P4 ;  /* 0x000000080000780c */ /* 0x000fe20002784270 */
[-C--:B------:R-:W-:Y:S01]  /*7d00*/  FMUL R39, R39, R154.reuse ;  /* 0x0000009a27277220 */ /* 0x080fe20000400000 */
[----:B------:R-:W-:Y:S01]  /*7d10*/  F2FP.TF32.F32.PACK_B R27, R27 ;  /* 0x0000001bff1b723e */ /* 0x000fe200024050ff */
[-C--:B------:R-:W-:Y:S01]  /*7d20*/  FMUL R41, R41, R154.reuse ;  /* 0x0000009a29297220 */ /* 0x080fe20000400000 */
[----:B------:R-:W-:Y:S01]  /*7d30*/  F2FP.TF32.F32.PACK_B R9, R9 ;  /* 0x00000009ff09723e */ /* 0x000fe200024050ff */
[-C--:B------:R-:W-:Y:S01]  /*7d40*/  FMUL R43, R43, R154.reuse ;  /* 0x0000009a2b2b7220 */ /* 0x080fe20000400000 */
[----:B------:R-:W-:Y:S01]  /*7d50*/  F2FP.TF32.F32.PACK_B R29, R29 ;  /* 0x0000001dff1d723e */ /* 0x000fe200024050ff */
[----:B------:R-:W-:Y:S01]  /*7d60*/  @P3 STG.E desc[UR36][R6.64+0x4], R27 ;  /* 0x0000041b06003986 */ /* 0x000fe2000c101924 */
[----:B------:R-:W-:Y:S01]  /*7d70*/  F2FP.TF32.F32.PACK_B R11, R11 ;  /* 0x0000000bff0b723e */ /* 0x000fe200024050ff */
[-C--:B-1----:R-:W-:Y:S01]  /*7d80*/  FMUL R13, R34, R154.reuse ;  /* 0x0000009a220d7220 */ /* 0x082fe20000400000 */
[----:B------:R-:W-:Y:S01]  /*7d90*/  ISETP.GT.AND P3, PT, R3, 0x11, PT ;  /* 0x000000110300780c */ /* 0x000fe20003f64270 */
[----:B------:R0:W-:Y:S01]  /*7da0*/  @P1 STG.E desc[UR36][R4.64+0x20], R9 ;  /* 0x0000200904001986 */ /* 0x0001e2000c101924 */
[C---:B------:R-:W-:Y:S01]  /*7db0*/  ISETP.GT.AND P0, PT, R0.reuse, 0x8, P0 ;  /* 0x000000080000780c */ /* 0x040fe20000704270 */
[-C--:B------:R-:W-:Y:S01]  /*7dc0*/  FMUL R45, R45, R154.reuse ;  /* 0x0000009a2d2d7220 */ /* 0x080fe20000400000 */
[----:B------:R-:W-:Y:S01]  /*7dd0*/  F2FP.TF32.F32.PACK_B R31, R31 ;  /* 0x0000001fff1f723e */ /* 0x000fe200024050ff */
[----:B------:R-:W-:Y:S01]  /*7de0*/  @P2 STG.E desc[UR36][R4.64+0x24], R29 ;  /* 0x0000241d04002986 */ /* 0x000fe2000c101924 */
[----:B------:R-:W-:Y:S01]  /*7df0*/  ISETP.GT.AND P2, PT, R3, 0x10, PT ;  /* 0x000000100300780c */ /* 0x000fe20003f44270 */
[-C--:B------:R-:W-:Y:S01]  /*7e00*/  FMUL R47, R47, R154.reuse ;  /* 0x0000009a2f2f7220 */ /* 0x080fe20000400000 */
[----:B------:R-:W-:Y:S01]  /*7e10*/  F2FP.TF32.F32.PACK_B R33, R33 ;  /* 0x00000021ff21723e */ /* 0x000fe200024050ff */
[----:B------:R1:W-:Y:S01]  /*7e20*/  @P4 STG.E desc[UR36][R6.64+0x20], R11 ;  /* 0x0000200b06004986 */ /* 0x0003e2000c101924 */
[C---:B------:R-:W-:Y:S01]  /*7e30*/  ISETP.GT.AND P1, PT, R0.reuse, RZ, P2 ;  /* 0x000000ff0000720c */ /* 0x040fe20001724270 */
[-C--:B------:R-:W-:Y:S01]  /*7e40*/  FMUL R49, R49, R154.reuse ;  /* 0x0000009a31317220 */ /* 0x080fe20000400000 */
[----:B------:R-:W-:Y:S01]  /*7e50*/  ISETP.GT.AND P4, PT, R0, RZ, P3 ;  /* 0x000000ff0000720c */ /* 0x000fe20001f84270 */
[-C--:B0-----:R-:W-:Y:S01]  /*7e60*/  FMUL R9, R32, R154.reuse ;  /* 0x0000009a20097220 */ /* 0x081fe20000400000 */
[----:B------:R-:W-:Y:S01]  /*7e70*/  ISETP.GT.AND P2, PT, R0, 0x8, P2 ;  /* 0x000000080000780c */ /* 0x000fe20001744270 */
[----:B------:R-:W-:Y:S01]  /*7e80*/  @P0 STG.E desc[UR36][R6.64+0x24], R31 ;  /* 0x0000241f06000986 */ /* 0x000fe2000c101924 */
[----:B------:R-:W-:Y:S01]  /*7e90*/  F2FP.TF32.F32.PACK_B R13, R13 ;  /* 0x0000000dff0d723e */ /* 0x000fe200024050ff */
[-C--:B------:R-:W-:Y:S01]  /*7ea0*/  FMUL R51, R51, R154.reuse ;  /* 0x0000009a33337220 */ /* 0x080fe20000400000 */
[----:B------:R-:W-:Y:S01]  /*7eb0*/  F2FP.TF32.F32.PACK_B R9, R9 ;  /* 0x00000009ff09723e */ /* 0x000fe200024050ff */
[-C--:B------:R-:W-:Y:S01]  /*7ec0*/  FMUL R53, R53, R154.reuse ;  /* 0x0000009a35357220 */ /* 0x080fe20000400000 */
[----:B------:R-:W-:Y:S01]  /*7ed0*/  ISETP.GT.AND P0, PT, R3, 0x19, PT ;  /* 0x000000190300780c */ /* 0x000fe20003f04270 */
[-C--:B-1----:R-:W-:Y:S01]  /*7ee0*/  FMUL R11, R38, R154.reuse ;  /* 0x0000009a260b7220 */ /* 0x082fe20000400000 */
[C---:B------:R-:W-:Y:S01]  /*7ef0*/  ISETP.GT.AND P3, PT, R0.reuse, 0x8, P3 ;  /* 0x000000080000780c */ /* 0x040fe20001f64270 */
[----:B------:R0:W-:Y:S01]  /*7f00*/  @P1 STG.E desc[UR36][R4.64+0x40], R9 ;  /* 0x0000400904001986 */ /* 0x0001e2000c101924 */
[----:B------:R-:W-:Y:S01]  /*7f10*/  F2FP.TF32.F32.PACK_B R35, R35 ;  /* 0x00000023ff23723e */ /* 0x000fe200024050ff */
        /* <DEDUP_REMOVED lines=11> */
[C---:B------:R-:W-:Y:S01]  /*7fd0*/  ISETP.GT.AND P4, PT, R0.reuse, 0x8, P4 ;  /* 0x000000080000780c */ /* 0x040fe20002784270 */
[----:B------:R-:W-:Y:S01]  /*7fe0*/  @P3 STG.E desc[UR36][R6.64+0x44], R35 ;  /* 0x0000442306003986 */ /* 0x000fe2000c101924 */
[----:B------:R-:W-:Y:S01]  /*7ff0*/  ISETP.GT.AND P3, PT, R3, 0x21, PT ;  /* 0x000000210300780c */ /* 0x000fe20003f64270 */
[-C--:B------:R-:W-:Y:S01]  /*8000*/  FMUL R61, R61, R154.reuse ;  /* 0x0000009a3d3d7220 */ /* 0x080fe20000400000 */
[----:B------:R-:W-:Y:S01]  /*8010*/  F2FP.TF32.F32.PACK_B R9, R9 ;  /* 0x00000009ff09723e */ /* 0x000fe200024050ff */
[-C--:B------:R-:W-:Y:S01]  /*8020*/  FMUL R63, R63, R154.reuse ;  /* 0x0000009a3f3f7220 */ /* 0x080fe20000400000 */
[----:B------:R-:W-:Y:S01]  /*8030*/  ISETP.GT.AND P0, PT, R0, 0x8, P0 ;  /* 0x000000080000780c */ /* 0x000fe20000704270 */
[-C--:B-1----:R-:W-:Y:S01]  /*8040*/  FMUL R13, R42, R154.reuse ;  /* 0x0000009a2a0d7220 */ /* 0x082fe20000400000 */
[----:B------:R-:W-:Y:S01]  /*8050*/  F2FP.TF32.F32.PACK_B R39, R39 ;  /* 0x00000027ff27723e */ /* 0x000fe200024050ff */
        /* <DEDUP_REMOVED lines=147> */
[----:B------:R-:W-:Y:S01]  /*8990*/  ISETP.GT.AND P3, PT, R0, 0x8, P3 ;  /* 0x000000080000780c */ /* 0x000fe20001f64270 */
[-C--:B------:R-:W-:Y:S01]  /*89a0*/  FMUL R131, R131, R154.reuse ;  /* 0x0000009a83837220 */ /* 0x080fe20000400000 */
[----:B------:R-:W-:Y:S01]  /*89b0*/  F2FP.TF32.F32.PACK_B R9, R9 ;  /* 0x00000009ff09723e */ /* 0x000fe200024050ff */
[-C--:B------:R-:W-:Y:S01]  /*89c0*/  FMUL R133, R133, R154.reuse ;  /* 0x0000009a85857220 */ /* 0x080fe20000400000 */
[----:B------:R-:W-:Y:S01]  /*89d0*/  ISETP.GT.AND P0, PT, R3, 0x59, PT ;  /* 0x000000590300780c */ /* 0x000fe20003f04270 */
        /* <DEDUP_REMOVED lines=25> */
[C---:B------:R-:W-:Y:S01]  /*8b70*/  ISETP.GT.AND P1, PT, R0.reuse, RZ, P3 ;  /* 0x000000ff0000720c */ /* 0x040fe20001f24270 */
[-C--:B------:R-:W-:Y:S01]  /*8b80*/  FMUL R145, R145, R154.reuse ;  /* 0x0000009a91917220 */ /* 0x080fe20000400000 */
[C---:B------:R-:W-:Y:S01]  /*8b90*/  ISETP.GT.AND P3, PT, R0.reuse, 0x8, P3 ;  /* 0x000000080000780c */ /* 0x040fe20001f64270 */
[----:B------:R-:W-:Y:S01]  /*8ba0*/  @P2 STG.E desc[UR36][R4.64+0x164], R69 ;  /* 0x0001644504002986 */ /* 0x000fe2000c101924 */
[----:B------:R-:W-:Y:S01]  /*8bb0*/  ISETP.GT.AND P2, PT, R3, 0x61, PT ;  /* 0x000000610300780c */ /* 0x000fe20003f44270 */
[-C--:B------:R-:W-:Y:S01]  /*8bc0*/  FMUL R147, R147, R154.reuse ;  /* 0x0000009a93937220 */ /* 0x080fe20000400000 */
[----:B------:R-:W-:Y:S01]  /*8bd0*/  F2FP.TF32.F32.PACK_B R13, R13 ;  /* 0x0000000dff0d723e */ /* 0x000fe200024050ff */
[----:B------:R1:W-:Y:S01]  /*8be0*/  @P4 STG.E desc[UR36][R6.64+0x160], R11 ;  /* 0x0001600b06004986 */ /* 0x0003e2000c101924 */
[C---:B------:R-:W-:Y:S01]  /*8bf0*/  ISETP.GT.AND P4, PT, R0.reuse, RZ, P2 ;  /* 0x000000ff0000720c */ /* 0x040fe20001784270 */
[-C--:B------:R-:W-:Y:S01]  /*8c00*/  FMUL R149, R149, R154.reuse ;  /* 0x0000009a95957220 */ /* 0x080fe20000400000 */
[----:B------:R-:W-:Y:S01]  /*8c10*/  ISETP.GT.AND P2, PT, R0, 0x8, P2 ;  /* 0x000000080000780c */ /* 0x000fe20001744270 */
[-C--:B0-----:R-:W-:Y:S01]  /*8c20*/  FMUL R9, R72, R154.reuse ;  /* 0x0000009a48097220 */ /* 0x081fe20000400000 */
[----:B------:R-:W-:Y:S01]  /*8c30*/  @P0 STG.E desc[UR36][R6.64+0x164], R71 ;  /* 0x0001644706000986 */ /* 0x000fe2000c101924 */
[----:B------:R-:W-:Y:S01]  /*8c40*/  ISETP.GT.AND P0, PT, R3, 0x69, PT ;  /* 0x000000690300780c */ /* 0x000fe20003f04270 */
[----:B------:R-:W-:Y:S01]  /*8c50*/  FMUL R151, R151, R154 ;  /* 0x0000009a97977220 */ /* 0x000fe20000400000 */
[----:B------:R-:W-:-:S02]  /*8c60*/  F2FP.TF32.F32.PACK_B R89, R89 ;  /* 0x00000059ff59723e */ /* 0x000fc400024050ff */
[----:B------:R-:W-:Y:S01]  /*8c70*/  F2FP.TF32.F32.PACK_B R9, R9 ;  /* 0x00000009ff09723e */ /* 0x000fe200024050ff */
[----:B-1----:R-:W-:Y:S01]  /*8c80*/  FMUL R11, R78, R154 ;  /* 0x0000009a4e0b7220 */ /* 0x002fe20000400000 */
[----:B------:R-:W-:-:S03]  /*8c90*/  F2FP.TF32.F32.PACK_B R91, R91 ;  /* 0x0000005bff5b723e */ /* 0x000fc600024050ff */
[----:B------:R0:W-:Y:S01]  /*8ca0*/  @P1 STG.E desc[UR36][R4.64+0x180], R9 ;  /* 0x0001800904001986 */ /* 0x0001e2000c101924 */
[C---:B------:R-:W-:Y:S02]  /*8cb0*/  ISETP.GT.AND P1, PT, R3.reuse, 0x68, PT ;  /* 0x000000680300780c */ /* 0x040fe40003f24270 */
[----:B------:R-:W-:Y:S01]  /*8cc0*/  F2FP.TF32.F32.PACK_B R11, R11 ;  /* 0x0000000bff0b723e */ /* 0x000fe200024050ff */
[----:B------:R-:W-:Y:S01]  /*8cd0*/  @P4 STG.E desc[UR36][R4.64+0x184], R73 ;  /* 0x0001844904004986 */ /* 0x000fe2000c101924 */
[C---:B------:R-:W-:Y:S02]  /*8ce0*/  ISETP.GT.AND P4, PT, R0.reuse, RZ, P1 ;  /* 0x000000ff0000720c */ /* 0x040fe40000f84270 */
[C---:B------:R-:W-:Y:S01]  /*8cf0*/  ISETP.GT.AND P1, PT, R0.reuse, 0x8, P1 ;  /* 0x000000080000780c */ /* 0x040fe20000f24270 */
[----:B------:R1:W-:Y:S01]  /*8d00*/  @P3 STG.E desc[UR36][R6.64+0x180], R13 ;  /* 0x0001800d06003986 */ /* 0x0003e2000c101924 */
[----:B------:R-:W-:Y:S02]  /*8d10*/  ISETP.GT.AND P3, PT, R0, RZ, P0 ;  /* 0x000000ff0000720c */ /* 0x000fe40000764270 */
[----:B------:R-:W-:Y:S01]  /*8d20*/  F2FP.TF32.F32.PACK_B R93, R93 ;  /* 0x0000005dff5d723e */ /* 0x000fe200024050ff */
[----:B0-----:R-:W-:Y:S01]  /*8d30*/  FMUL R9, R76, R154 ;  /* 0x0000009a4c097220 */ /* 0x001fe20000400000 */
[----:B------:R-:W-:Y:S01]  /*8d40*/  @P2 STG.E desc[UR36][R6.64+0x184], R75 ;  /* 0x0001844b06002986 */ /* 0x000fe2000c101924 */
[----:B------:R-:W-:-:S02]  /*8d50*/  ISETP.GT.AND P2, PT, R3, 0x70, PT ;  /* 0x000000700300780c */ /* 0x000fc40003f44270 */
[----:B------:R-:W-:Y:S02]  /*8d60*/  F2FP.TF32.F32.PACK_B R95, R95 ;  /* 0x0000005fff5f723e */ /* 0x000fe400024050ff */
[----:B------:R-:W-:Y:S01]  /*8d70*/  F2FP.TF32.F32.PACK_B R9, R9 ;  /* 0x00000009ff09723e */ /* 0x000fe200024050ff */
[----:B-1----:R-:W-:Y:S01]  /*8d80*/  FMUL R13, R82, R154 ;  /* 0x0000009a520d7220 */ /* 0x002fe20000400000 */
[----:B------:R-:W-:-:S03]  /*8d90*/  F2FP.TF32.F32.PACK_B R97, R97 ;  /* 0x00000061ff61723e */ /* 0x000fc600024050ff */
[----:B------:R0:W-:Y:S01]  /*8da0*/  @P4 STG.E desc[UR36][R4.64+0x1a0], R9 ;  /* 0x0001a00904004986 */ /* 0x0001e2000c101924 */
[C---:B------:R-:W-:Y:S02]  /*8db0*/  ISETP.GT.AND P4, PT, R0.reuse, RZ, P2 ;  /* 0x000000ff0000720c */ /* 0x040fe40001784270 */
[C---:B------:R-:W-:Y:S01]  /*8dc0*/  ISETP.GT.AND P2, PT, R0.reuse, 0x8, P2 ;  /* 0x000000080000780c */ /* 0x040fe20001744270 */
[----:B------:R-:W-:Y:S01]  /*8dd0*/  @P3 STG.E desc[UR36][R4.64+0x1a4], R77 ;  /* 0x0001a44d04003986 */ /* 0x000fe2000c101924 */
[C---:B------:R-:W-:Y:S02]  /*8de0*/  ISETP.GT.AND P3, PT, R0.reuse, 0x8, P0 ;  /* 0x000000080000780c */ /* 0x040fe40000764270 */
[----:B------:R-:W-:Y:S01]  /*8df0*/  ISETP.GT.AND P0, PT, R3, 0x71, PT ;  /* 0x000000710300780c */ /* 0x000fe20003f04270 */
[----:B------:R1:W-:Y:S01]  /*8e00*/  @P1 STG.E desc[UR36][R6.64+0x1a0], R11 ;  /* 0x0001a00b06001986 */ /* 0x0003e2000c101924 */
[----:B------:R-:W-:Y:S02]  /*8e10*/  F2FP.TF32.F32.PACK_B R13, R13 ;  /* 0x0000000dff0d723e */ /* 0x000fe400024050ff */
[----:B------:R-:W-:Y:S01]  /*8e20*/  ISETP.GT.AND P1, PT, R0, RZ, P0 ;  /* 0x000000ff0000720c */ /* 0x000fe20000724270 */
[----:B0-----:R-:W-:Y:S01]  /*8e30*/  FMUL R9, R80, R154 ;  /* 0x0000009a50097220 */ /* 0x001fe20000400000 */
[----:B------:R-:W-:-:S02]  /*8e40*/  F2FP.TF32.F32.PACK_B R99, R99 ;  /* 0x00000063ff63723e */ /* 0x000fc400024050ff */
[----:B------:R-:W-:Y:S02]  /*8e50*/  F2FP.TF32.F32.PACK_B R101, R101 ;  /* 0x00000065ff65723e */ /* 0x000fe400024050ff */
[----:B------:R-:W-:Y:S01]  /*8e60*/  F2FP.TF32.F32.PACK_B R9, R9 ;  /* 0x00000009ff09723e */ /* 0x000fe200024050ff */
[----:B------:R-:W-:Y:S01]  /*8e70*/  @P3 STG.E desc[UR36][R6.64+0x1a4], R79 ;  /* 0x0001a44f06003986 */ /* 0x000fe2000c101924 */
[----:B------:R-:W-:Y:S01]  /*8e80*/  ISETP.GT.AND P3, PT, R0, 0x8, P0 ;  /* 0x000000080000780c */ /* 0x000fe20000764270 */
[----:B-1----:R-:W-:Y:S01]  /*8e90*/  FMUL R11, R86, R154 ;  /* 0x0000009a560b7220 */ /* 0x002fe20000400000 */
[C---:B------:R-:W-:Y:S01]  /*8ea0*/  ISETP.GT.AND P0, PT, R3.reuse, 0x79, PT ;  /* 0x000000790300780c */ /* 0x040fe20003f04270 */
[----:B------:R0:W-:Y:S01]  /*8eb0*/  @P4 STG.E desc[UR36][R4.64+0x1c0], R9 ;  /* 0x0001c00904004986 */ /* 0x0001e2000c101924 */
[----:B------:R-:W-:Y:S02]  /*8ec0*/  F2FP.TF32.F32.PACK_B R103, R103 ;  /* 0x00000067ff67723e */ /* 0x000fe400024050ff */
[----:B------:R-:W-:Y:S01]  /*8ed0*/  F2FP.TF32.F32.PACK_B R11, R11 ;  /* 0x0000000bff0b723e */ /* 0x000fe200024050ff */
[----:B------:R-:W-:Y:S01]  /*8ee0*/  @P1 STG.E desc[UR36][R4.64+0x1c4], R81 ;  /* 0x0001c45104001986 */ /* 0x000fe2000c101924 */
[----:B------:R-:W-:-:S02]  /*8ef0*/  ISETP.GT.AND P1, PT, R3, 0x78, PT ;  /* 0x000000780300780c */ /* 0x000fc40003f24270 */
[----:B------:R-:W-:Y:S01]  /*8f00*/  F2FP.TF32.F32.PACK_B R105, R105 ;  /* 0x00000069ff69723e */ /* 0x000fe200024050ff */
[----:B------:R1:W-:Y:S01]  /*8f10*/  @P2 STG.E desc[UR36][R6.64+0x1c0], R13 ;  /* 0x0001c00d06002986 */ /* 0x0003e2000c101924 */
[C---:B------:R-:W-:Y:S02]  /*8f20*/  ISETP.GT.AND P4, PT, R0.reuse, RZ, P1 ;  /* 0x000000ff0000720c */ /* 0x040fe40000f84270 */
[----:B------:R-:W-:Y:S01]  /*8f30*/  ISETP.GT.AND P2, PT, R0, RZ, P0 ;  /* 0x000000ff0000720c */ /* 0x000fe20000744270 */
[----:B0-----:R-:W-:Y:S01]  /*8f40*/  FMUL R9, R84, R154 ;  /* 0x0000009a54097220 */ /* 0x001fe20000400000 */
[C---:B------:R-:W-:Y:S01]  /*8f50*/  ISETP.GT.AND P1, PT, R0.reuse, 0x8, P1 ;  /* 0x000000080000780c */ /* 0x040fe20000f24270 */
[----:B------:R-:W-:Y:S01]  /*8f60*/  @P3 STG.E desc[UR36][R6.64+0x1c4], R83 ;  /* 0x0001c45306003986 */ /* 0x000fe2000c101924 */
[----:B------:R-:W-:Y:S02]  /*8f70*/  ISETP.GT.AND P3, PT, R0, 0x8, P0 ;  /* 0x000000080000780c */ /* 0x000fe40000764270 */
[----:B------:R-:W-:-:S02]  /*8f80*/  F2FP.TF32.F32.PACK_B R9, R9 ;  /* 0x00000009ff09723e */ /* 0x000fc400024050ff */
[C---:B------:R-:W-:Y:S01]  /*8f90*/  ISETP.GT.AND P0, PT, R3.reuse, 0x81, PT ;  /* 0x000000810300780c */ /* 0x040fe20003f04270 */
[----:B-1----:R-:W-:Y:S01]  /*8fa0*/  FMUL R13, R90, R154 ;  /* 0x0000009a5a0d7220 */ /* 0x002fe20000400000 */
[----:B------:R-:W-:Y:S01]  /*8fb0*/  F2FP.TF32.F32.PACK_B R107, R107 ;  /* 0x0000006bff6b723e */ /* 0x000fe200024050ff */
[----:B------:R0:W-:Y:S01]  /*8fc0*/  @P4 STG.E desc[UR36][R4.64+0x1e0], R9 ;  /* 0x0001e00904004986 */ /* 0x0001e2000c101924 */
[----:B------:R-:W-:Y:S02]  /*8fd0*/  F2FP.TF32.F32.PACK_B R109, R109 ;  /* 0x0000006dff6d723e */ /* 0x000fe400024050ff */
[----:B------:R-:W-:Y:S01]  /*8fe0*/  F2FP.TF32.F32.PACK_B R13, R13 ;  /* 0x0000000dff0d723e */ /* 0x000fe200024050ff */
[----:B------:R-:W-:Y:S01]  /*8ff0*/  @P2 STG.E desc[UR36][R4.64+0x1e4], R85 ;  /* 0x0001e45504002986 */ /* 0x000fe2000c101924 */
[----:B------:R-:W-:Y:S02]  /*9000*/  ISETP.GT.AND P2, PT, R3, 0x80, PT ;  /* 0x000000800300780c */ /* 0x000fe40003f44270 */
[----:B------:R-:W-:Y:S01]  /*9010*/  F2FP.TF32.F32.PACK_B R111, R111 ;  /* 0x0000006fff6f723e */ /* 0x000fe200024050ff */
[----:B------:R1:W-:Y:S01]  /*9020*/  @P1 STG.E desc[UR36][R6.64+0x1e0], R11 ;  /* 0x0001e00b06001986 */ /* 0x0003e2000c101924 */
[----:B------:R-:W-:-:S02]  /*9030*/  ISETP.GT.AND P4, PT, R0, RZ, P2 ;  /* 0x000000ff0000720c */ /* 0x000fc40001784270 */
[----:B------:R-:W-:Y:S01]  /*9040*/  ISETP.GT.AND P1, PT, R0, RZ, P0 ;  /* 0x000000ff0000720c */ /* 0x000fe20000724270 */
[-C--:B0-----:R-:W-:Y:S01]  /*9050*/  FMUL R9, R88, R154.reuse ;  /* 0x0000009a58097220 */ /* 0x081fe20000400000 */
[C---:B------:R-:W-:Y:S01]  /*9060*/  ISETP.GT.AND P2, PT, R0.reuse, 0x8, P2 ;  /* 0x000000080000780c */ /* 0x040fe20001744270 */
[----:B------:R-:W-:Y:S01]  /*9070*/  @P3 STG.E desc[UR36][R6.64+0x1e4], R87 ;  /* 0x0001e45706003986 */ /* 0x000fe2000c101924 */
[----:B------:R-:W-:Y:S02]  /*9080*/  ISETP.GT.AND P3, PT, R0, 0x8, P0 ;  /* 0x000000080000780c */ /* 0x000fe40000764270 */
[----:B------:R-:W-:Y:S02]  /*9090*/  F2FP.TF32.F32.PACK_B R9, R9 ;  /* 0x00000009ff09723e */ /* 0x000fe400024050ff */
[----:B------:R-:W-:Y:S01]  /*90a0*/  ISETP.GT.AND P0, PT, R3, 0x89, PT ;  /* 0x000000890300780c */ /* 0x000fe20003f04270 */
[----:B-1----:R-:W-:Y:S01]  /*90b0*/  FMUL R11, R94, R154 ;  /* 0x0000009a5e0b7220 */ /* 0x002fe20000400000 */
[----:B------:R-:W-:Y:S01]  /*90c0*/  F2FP.TF32.F32.PACK_B R113, R113 ;  /* 0x00000071ff71723e */ /* 0x000fe200024050ff */
[----:B------:R0:W-:Y:S01]  /*90d0*/  @P4 STG.E desc[UR36][R4.64+0x200], R9 ;  /* 0x0002000904004986 */ /* 0x0001e2000c101924 */
[----:B------:R-:W-:-:S02]  /*90e0*/  F2FP.TF32.F32.PACK_B R115, R115 ;  /* 0x00000073ff73723e */ /* 0x000fc400024050ff */
[----:B------:R-:W-:Y:S01]  /*90f0*/  F2FP.TF32.F32.PACK_B R11, R11 ;  /* 0x0000000bff0b723e */ /* 0x000fe200024050ff */
[----:B------:R-:W-:Y:S01]  /*9100*/  @P1 STG.E desc[UR36][R4.64+0x204], R89 ;  /* 0x0002045904001986 */ /* 0x000fe2000c101924 */
[----:B------:R-:W-:Y:S02]  /*9110*/  ISETP.GT.AND P1, PT, R3, 0x88, PT ;  /* 0x000000880300780c */ /* 0x000fe40003f24270 */
[----:B------:R-:W-:Y:S01]  /*9120*/  F2FP.TF32.F32.PACK_B R117, R117 ;  /* 0x00000075ff75723e */ /* 0x000fe200024050ff */
[----:B------:R1:W-:Y:S01]  /*9130*/  @P2 STG.E desc[UR36][R6.64+0x200], R13 ;  /* 0x0002000d06002986 */ /* 0x0003e2000c101924 */
[C---:B------:R-:W-:Y:S02]  /*9140*/  ISETP.GT.AND P4, PT, R0.reuse, RZ, P1 ;  /* 0x000000ff0000720c */ /* 0x040fe40000f84270 */
[----:B------:R-:W-:Y:S01]  /*9150*/  ISETP.GT.AND P2, PT, R0, RZ, P0 ;  /* 0x000000ff0000720c */ /* 0x000fe20000744270 */
[----:B0-----:R-:W-:Y:S01]  /*9160*/  FMUL R9, R92, R154 ;  /* 0x0000009a5c097220 */ /* 0x001fe20000400000 */
[C---:B------:R-:W-:Y:S01]  /*9170*/  ISETP.GT.AND P1, PT, R0.reuse, 0x8, P1 ;  /* 0x000000080000780c */ /* 0x040fe20000f24270 */
[----:B------:R-:W-:Y:S01]  /*9180*/  @P3 STG.E desc[UR36][R6.64+0x204], R91 ;  /* 0x0002045b06003986 */ /* 0x000fe2000c101924 */
[----:B------:R-:W-:-:S02]  /*9190*/  ISETP.GT.AND P3, PT, R0, 0x8, P0 ;  /* 0x000000080000780c */ /* 0x000fc40000764270 */
[----:B------:R-:W-:Y:S02]  /*91a0*/  F2FP.TF32.F32.PACK_B R9, R9 ;  /* 0x00000009ff09723e */ /* 0x000fe400024050ff */
[C---:B------:R-:W-:Y:S01]  /*91b0*/  ISETP.GT.AND P0, PT, R3.reuse, 0x91, PT ;  /* 0x000000910300780c */ /* 0x040fe20003f04270 */
[----:B-1----:R-:W-:Y:S01]  /*91c0*/  FMUL R13, R98, R154 ;  /* 0x0000009a620d7220 */ /* 0x002fe20000400000 */
[----:B------:R-:W-:Y:S01]  /*91d0*/  F2FP.TF32.F32.PACK_B R119, R119 ;  /* 0x00000077ff77723e */ /* 0x000fe200024050ff */
        /* <DEDUP_REMOVED lines=89> */
[----:B------:R-:W-:-:S03]  /*9770*/  ISETP.GT.AND P1, PT, R3, 0xb8, PT ;  /* 0x000000b80300780c */ /* 0x000fc60003f24270 */
[----:B------:R1:W-:Y:S01]  /*9780*/  @P2 STG.E desc[UR36][R6.64+0x2c0], R13 ;  /* 0x0002c00d06002986 */ /* 0x0003e2000c101924 */
[C---:B------:R-:W-:Y:S02]  /*9790*/  ISETP.GT.AND P4, PT, R0.reuse, RZ, P1 ;  /* 0x000000ff0000720c */ /* 0x040fe40000f84270 */
[----:B------:R-:W-:Y:S01]  /*97a0*/  ISETP.GT.AND P2, PT, R0, RZ, P0 ;  /* 0x000000ff0000720c */ /* 0x000fe20000744270 */
[-C--:B0-----:R-:W-:Y:S01]  /*97b0*/  FMUL R9, R116, R154.reuse ;  /* 0x0000009a74097220 */ /* 0x081fe20000400000 */
[C---:B------:R-:W-:Y:S01]  /*97c0*/  ISETP.GT.AND P1, PT, R0.reuse, 0x8, P1 ;  /* 0x000000080000780c */ /* 0x040fe20000f24270 */
[----:B------:R-:W-:Y:S01]  /*97d0*/  @P3 STG.E desc[UR36][R6.64+0x2c4], R115 ;  /* 0x0002c47306003986 */ /* 0x000fe2000c101924 */
[----:B------:R-:W-:Y:S02]  /*97e0*/  ISETP.GT.AND P3, PT, R0, 0x8, P0 ;  /* 0x000000080000780c */ /* 0x000fe40000764270 */
[----:B------:R-:W-:Y:S02]  /*97f0*/  F2FP.TF32.F32.PACK_B R9, R9 ;  /* 0x00000009ff09723e */ /* 0x000fe400024050ff */
[----:B------:R-:W-:Y:S01]  /*9800*/  ISETP.GT.AND P0, PT, R3, 0xc1, PT ;  /* 0x000000c10300780c */ /* 0x000fe20003f04270 */
[----:B-1----:R-:W-:-:S02]  /*9810*/  FMUL R13, R122, R154 ;  /* 0x0000009a7a0d7220 */ /* 0x002fc40000400000 */
[----:B------:R0:W-:Y:S03]  /*9820*/  @P4 STG.E desc[UR36][R4.64+0x2e0], R9 ;  /* 0x0002e00904004986 */ /* 0x0001e6000c101924 */
        /* <DEDUP_REMOVED lines=93> */
[----:B------:R-:W-:Y:S02]  /*9e00*/  ISETP.GT.AND P0, PT, R3, 0xf9, PT ;  /* 0x000000f90300780c */ /* 0x000fe40003f04270 */
[----:B------:R-:W-:Y:S02]  /*9e10*/  F2FP.TF32.F32.PACK_B R9, R9 ;  /* 0x00000009ff09723e */ /* 0x000fe400024050ff */
[----:B------:R-:W-:Y:S01]  /*9e20*/  ISETP.GT.AND P3, PT, R0, 0x8, P3 ;  /* 0x000000080000780c */ /* 0x000fe20001f64270 */
[----:B-1----:R-:W-:-:S02]  /*9e30*/  FMUL R11, R150, R154 ;  /* 0x0000009a960b7220 */ /* 0x002fc40000400000 */
[----:B------:R-:W-:Y:S01]  /*9e40*/  @P4 STG.E desc[UR36][R4.64+0x3c0], R13 ;  /* 0x0003c00d04004986 */ /* 0x000fe2000c101924 */
[----:B------:R-:W-:Y:S01]  /*9e50*/  ISETP.GT.AND P4, PT, R3, 0xf8, PT ;  /* 0x000000f80300780c */ /* 0x000fe20003f84270 */
[----:B------:R-:W-:Y:S01]  /*9e60*/  FMUL R3, R148, R154 ;  /* 0x0000009a94037220 */ /* 0x000fe20000400000 */
[----:B------:R-:W-:Y:S01]  /*9e70*/  F2FP.TF32.F32.PACK_B R11, R11 ;  /* 0x0000000bff0b723e */ /* 0x000fe200024050ff */
[----:B------:R-:W-:Y:S01]  /*9e80*/  @P1 STG.E desc[UR36][R4.64+0x3c4], R145 ;  /* 0x0003c49104001986 */ /* 0x000fe2000c101924 */
[C---:B------:R-:W-:Y:S02]  /*9e90*/  ISETP.GT.AND P1, PT, R0.reuse, RZ, P0 ;  /* 0x000000ff0000720c */ /* 0x040fe40000724270 */
[C---:B------:R-:W-:Y:S01]  /*9ea0*/  ISETP.GT.AND P0, PT, R0.reuse, 0x8, P0 ;  /* 0x000000080000780c */ /* 0x040fe20000704270 */
[----:B------:R-:W-:Y:S01]  /*9eb0*/  @P2 STG.E desc[UR36][R6.64+0x3c0], R9 ;  /* 0x0003c00906002986 */ /* 0x000fe2000c101924 */
[C---:B------:R-:W-:Y:S02]  /*9ec0*/  ISETP.GT.AND P2, PT, R0.reuse, RZ, P4 ;  /* 0x000000ff0000720c */ /* 0x040fe40002744270 */
[----:B------:R-:W-:Y:S01]  /*9ed0*/  ISETP.GT.AND P4, PT, R0, 0x8, P4 ;  /* 0x000000080000780c */ /* 0x000fe20002784270 */
[----:B------:R-:W-:Y:S01]  /*9ee0*/  @P3 STG.E desc[UR36][R6.64+0x3c4], R147 ;  /* 0x0003c49306003986 */ /* 0x000fe2000c101924 */
[----:B------:R-:W-:-:S09]  /*9ef0*/  F2FP.TF32.F32.PACK_B R3, R3 ;  /* 0x00000003ff03723e */ /* 0x000fd200024050ff */
[----:B------:R-:W-:Y:S04]  /*9f00*/  @P2 STG.E desc[UR36][R4.64+0x3e0], R3 ;  /* 0x0003e00304002986 */ /* 0x000fe8000c101924 */
[----:B------:R0:W-:Y:S02]  /*9f10*/  @P1 STG.E desc[UR36][R4.64+0x3e4], R149 ;  /* 0x0003e49504001986 */ /* 0x0001e4000c101924 */
[----:B0-----:R-:W-:Y:S02]  /*9f20*/  @P4 IMAD.MOV.U32 R4, RZ, RZ, R6 ;  /* 0x000000ffff044224 */ /* 0x001fe400078e0006 */
[----:B------:R-:W-:-:S05]  /*9f30*/  @P4 IMAD.MOV.U32 R5, RZ, RZ, R7 ;  /* 0x000000ffff054224 */ /* 0x000fca00078e0007 */
[----:B------:R0:W-:Y:S04]  /*9f40*/  @P4 STG.E desc[UR36][R4.64+0x3e0], R11 ;  /* 0x0003e00b04004986 */ /* 0x0001e8000c101924 */
[----:B------:R0:W-:Y:S02]  /*9f50*/  @P0 STG.E desc[UR36][R6.64+0x3e4], R151 ;  /* 0x0003e49706000986 */ /* 0x0001e4000c101924 */
.L_x_286:
[----:B------:R-:W-:Y:S05]  /*9f60*/  BSYNC B0 ;  /* 0x0000000000007941 */ /* 0x000fea0003800000 */
.L_x_32:
[----:B------:R-:W-:Y:S01]  /*9f70*/  ULDC UR4, c[0x0][0xc] ;  /* 0x0000030000047ab9 */ /* 0x000fe20000000800 */
[----:B------:R-:W-:Y:S01]  /*9f80*/  ULDC UR5, c[0x0][0x10] ;  /* 0x0000040000057ab9 */ /* 0x000fe20000000800 */
[----:B0-----:R-:W0:Y:S01]  /*9f90*/  LDC R3, c[0x0][0x14] ;  /* 0x00000500ff037b82 */ /* 0x001e220000000800 */
[----:B------:R-:W-:Y:S01]  /*9fa0*/  UIMAD.WIDE.U32 UR4, UR4, UR5, URZ ;  /* 0x00000005040472a5 */ /* 0x000fe2000f8e003f */
[----:B------:R-:W-:Y:S01]  /*9fb0*/  PRMT R0, RZ, 0x7610, R0 ;  /* 0x00007610ff007816 */ /* 0x000fe20000000000 */
[----:B-----5:R-:W-:Y:S02]  /*9fc0*/  IMAD.MOV.U32 R152, RZ, RZ, -0x1 ;  /* 0xffffffffff987424 */ /* 0x020fe400078e00ff */
[----:B------:R-:W-:Y:S02]  /*9fd0*/  IMAD.MOV.U32 R23, RZ, RZ, -0x1 ;  /* 0xffffffffff177424 */ /* 0x000fe400078e00ff */
[----:B0-----:R-:W-:-:S04]  /*9fe0*/  IMAD.WIDE.U32 R16, R3, UR4, R16 ;  /* 0x0000000403107c25 */ /* 0x001fc8000f8e0010 */
[----:B------:R-:W-:Y:S01]  /*9ff0*/  IMAD R3, R3, UR5, RZ ;  /* 0x0000000503037c24 */ /* 0x000fe2000f8e02ff */
[----:B------:R-:W-:Y:S02]  /*a000*/  ULDC.64 UR4, c[0x0][0x650] ;  /* 0x0001940000047ab9 */ /* 0x000fe40000000a00 */
[----:B------:R-:W-:Y:S01]  /*a010*/  ISETP.GE.U32.AND P0, PT, R16, UR4, PT ;  /* 0x0000000410007c0c */ /* 0x000fe2000bf06070 */
[----:B------:R-:W-:-:S05]  /*a020*/  IMAD.IADD R17, R17, 0x1, R3 ;  /* 0x0000000111117824 */ /* 0x000fca00078e0203 */
[----:B------:R-:W-:-:S13]  /*a030*/  ISETP.GE.U32.AND.EX P0, PT, R17, UR5, PT, P0 ;  /* 0x0000000511007c0c */ /* 0x000fda000bf06100 */
[----:B------:R-:W-:Y:S05]  /*a040*/  @P0 BRA `(.L_x_287) ;  /* 0x0000000400640947 */ /* 0x000fea0003800000 */
[----:B------:R-:W0:Y:S01]  /*a050*/  S2R R12, SR_CTAID.X ;  /* 0x00000000000c7919 */ /* 0x000e220000002500 */
[----:B----4-:R-:W4:Y:S01]  /*a060*/  LDC.64 R10, c[0x0][0x628] ;  /* 0x00018a00ff0a7b82 */ /* 0x010f220000000a00 */
[----:B------:R-:W-:Y:S01]  /*a070*/  ULDC UR4, c[0x0][0x150] ;  /* 0x0000540000047ab9 */ /* 0x000fe20000000800 */
[----:B-123--:R-:W-:Y:S01]  /*a080*/  IMAD.MOV.U32 R8, RZ, RZ, R16 ;  /* 0x000000ffff087224 */ /* 0x00efe200078e0010 */
[----:B------:R-:W1:Y:S01]  /*a090*/  S2R R24, SR_CTAID.Y ;  /* 0x0000000000187919 */ /* 0x000e620000002600 */
[----:B------:R-:W-:-:S04]  /*a0a0*/  IMAD.MOV.U32 R9, RZ, RZ, R17 ;  /* 0x000000ffff097224 */ /* 0x000fc800078e0011 */
[----:B------:R-:W2:Y:S08]  /*a0b0*/  LDC R21, c[0x0][0x144] ;  /* 0x00005100ff157b82 */ /* 0x000eb00000000800 */
[----:B------:R-:W3:Y:S08]  /*a0c0*/  LDC R0, c[0x0][0x630] ;  /* 0x00018c00ff007b82 */ /* 0x000ef00000000800 */
[----:B------:R-:W1:Y:S01]  /*a0d0*/  LDC.64 R14, c[0x0][0x620] ;  /* 0x00018800ff0e7b82 */ /* 0x000e620000000a00 */
[----:B----4-:R-:W-:-:S04]  /*a0e0*/  ISETP.NE.U32.AND P0, PT, R10, RZ, PT ;  /* 0x000000ff0a00720c */ /* 0x010fc80003f05070 */
[----:B------:R-:W-:Y:S02]  /*a0f0*/  ISETP.NE.AND.EX P0, PT, R11, RZ, PT, P0 ;  /* 0x000000ff0b00720c */ /* 0x000fe40003f05300 */
[----:B0-----:R-:W-:-:S05]  /*a100*/  I2FP.F32.U32 R3, R12 ;  /* 0x0000000c00037245 */ /* 0x001fca0000201000 */
[----:B------:R-:W-:-:S04]  /*a110*/  FMUL R3, R3, UR4 ;  /* 0x0000000403037c20 */ /* 0x000fc80008400000 */
[----:B------:R0:W4:Y:S02]  /*a120*/  F2I.U32.TRUNC.NTZ R20, R3 ;  /* 0x0000000300147305 */ /* 0x000124000020f000 */
[----:B--23--:R-:W-:Y:S05]  /*a130*/  @!P0 BRA `(.L_x_288) ;  /* 0x0000000000288947 */ /* 0x00cfea0003800000 */
[----:B0-----:R-:W0:Y:S02]  /*a140*/  LDC R3, c[0x0][0x634] ;  /* 0x00018d00ff037b82 */ /* 0x001e240000000800 */
        /* <DEDUP_REMOVED lines=9> */
.L_x_288:
[----:B------:R-:W2:Y:S01]  /*a1e0*/  LDC.64 R30, c[0x0][0x640] ;  /* 0x00019000ff1e7b82 */ /* 0x000ea20000000a00 */
[-CC-:B------:R-:W-:Y:S01]  /*a1f0*/  SHF.R.U64 R23, R8, R0.reuse, R9.reuse ;  /* 0x0000000008177219 */ /* 0x180fe20000001209 */
[----:B----4-:R-:W-:Y:S01]  /*a200*/  IMAD.MOV R20, RZ, RZ, -R20 ;  /* 0x000000ffff147224 */ /* 0x010fe200078e0a14 */
[----:B------:R-:W-:Y:S01]  /*a210*/  SHF.R.U32.HI R0, RZ, R0, R9 ;  /* 0x00000000ff007219 */ /* 0x000fe20000011609 */
[----:B------:R-:W-:Y:S01]  /*a220*/  ULDC UR4, c[0x0][0x154] ;  /* 0x0000550000047ab9 */ /* 0x000fe20000000800 */
[----:B0-----:R-:W-:Y:S01]  /*a230*/  IADD3 R3, P0, RZ, -R23, RZ ;  /* 0x80000017ff037210 */ /* 0x001fe20007f1e0ff */
[----:B------:R-:W-:Y:S02]  /*a240*/  IMAD R26, R21, R20, R12 ;  /* 0x00000014151a7224 */ /* 0x000fe400078e020c */
[----:B------:R-:W0:Y:S01]  /*a250*/  LDC R6, c[0x0][0x618] ;  /* 0x00018600ff067b82 */ /* 0x000e220000000800 */
[----:B------:R-:W-:Y:S02]  /*a260*/  IMAD.MOV.U32 R7, RZ, RZ, 0x1 ;  /* 0x00000001ff077424 */ /* 0x000fe400078e00ff */
[----:B------:R-:W-:-:S04]  /*a270*/  IMAD.X R5, RZ, RZ, ~R0, P0 ;  /* 0x000000ffff057224 */ /* 0x000fc800000e0e00 */
[-C--:B-1----:R-:W-:Y:S01]  /*a280*/  IMAD R0, R5, R14.reuse, RZ ;  /* 0x0000000e05007224 */ /* 0x082fe200078e02ff */
[----:B------:R-:W1:Y:S01]  /*a290*/  LDC R8, c[0x0][0x608] ;  /* 0x00018200ff087b82 */ /* 0x000e620000000800 */
[----:B------:R-:W-:-:S04]  /*a2a0*/  IMAD.WIDE.U32 R4, R3, R14, R16 ;  /* 0x0000000e03047225 */ /* 0x000fc800078e0010 */
[----:B------:R-:W-:Y:S01]  /*a2b0*/  IMAD R3, R3, R15, R0 ;  /* 0x0000000f03037224 */ /* 0x000fe200078e0200 */
[----:B------:R-:W-:Y:S02]  /*a2c0*/  I2FP.F32.U32 R0, R24 ;  /* 0x0000001800007245 */ /* 0x000fe40000201000 */
[----:B------:R-:W3:Y:S01]  /*a2d0*/  LDC R28, c[0x0][0x658] ;  /* 0x00019600ff1c7b82 */ /* 0x000ee20000000800 */
[----:B------:R-:W-:Y:S01]  /*a2e0*/  IMAD.IADD R3, R5, 0x1, R3 ;  /* 0x0000000105037824 */ /* 0x000fe200078e0203 */
[----:B--2---:R-:W-:Y:S01]  /*a2f0*/  ISETP.NE.U32.AND P0, PT, R30, RZ, PT ;  /* 0x000000ff1e00720c */ /* 0x004fe20003f05070 */
[----:B------:R-:W-:Y:S01]  /*a300*/  FMUL R0, R0, UR4 ;  /* 0x0000000400007c20 */ /* 0x000fe20008400000 */
[----:B------:R-:W-:Y:S02]  /*a310*/  IMAD.MOV.U32 R5, RZ, RZ, -0x1 ;  /* 0xffffffffff057424 */ /* 0x000fe400078e00ff */
[----:B------:R-:W-:Y:S01]  /*a320*/  ISETP.NE.AND.EX P0, PT, R31, RZ, PT, P0 ;  /* 0x000000ff1f00720c */ /* 0x000fe20003f05300 */
[----:B------:R2:W4:Y:S01]  /*a330*/  F2I.U32.TRUNC.NTZ R13, R0 ;  /* 0x00000000000d7305 */ /* 0x000522000020f000 */
[----:B------:R-:W2:Y:S01]  /*a340*/  LDC R15, c[0x0][0x148] ;  /* 0x00005200ff0f7b82 */ /* 0x000ea20000000800 */
[----:B0-----:R-:W-:-:S02]  /*a350*/  SHF.R.U64 R12, R4, R6, R3 ;  /* 0x00000006040c7219 */ /* 0x001fc40000001203 */
[----:B------:R-:W-:-:S05]  /*a360*/  SHF.R.U32.HI R3, RZ, R6, R3 ;  /* 0x00000006ff037219 */ /* 0x000fca0000011603 */
[----:B------:R-:W0:Y:S01]  /*a370*/  LDC R20, c[0x0][0x600] ;  /* 0x00018000ff147b82 */ /* 0x000e220000000800 */
[-CC-:B-1----:R-:W-:Y:S02]  /*a380*/  SHF.R.U64 R10, R12, R8.reuse, R3.reuse ;  /* 0x000000080c0a7219 */ /* 0x182fe40000001203 */
[----:B------:R-:W-:-:S05]  /*a390*/  SHF.R.U32.HI R3, RZ, R8, R3 ;  /* 0x00000008ff037219 */ /* 0x000fca0000011603 */
[----:B------:R-:W1:Y:S01]  /*a3a0*/  LDC R21, c[0x0][0x648] ;  /* 0x00019200ff157b82 */ /* 0x000e620000000800 */
[-C--:B---3--:R-:W-:Y:S02]  /*a3b0*/  SHF.L.U32 R4, R5, R28.reuse, RZ ;  /* 0x0000001c05047219 */ /* 0x088fe400000006ff */
[-CC-:B------:R-:W-:Y:S02]  /*a3c0*/  SHF.R.U64 R14, R10, R28.reuse, R3.reuse ;  /* 0x0000001c0a0e7219 */ /* 0x180fe40000001203 */
[----:B------:R-:W-:Y:S02]  /*a3d0*/  SHF.R.U32.HI R5, RZ, R28, R3 ;  /* 0x0000001cff057219 */ /* 0x000fe40000011603 */
[----:B------:R-:W-:Y:S01]  /*a3e0*/  LOP3.LUT R153, RZ, R4, RZ, 0x33, !PT ;  /* 0x00000004ff997212 */ /* 0x000fe200078e33ff */
[----:B------:R-:W3:Y:S01]  /*a3f0*/  LDC R25, c[0x0][0x638] ;  /* 0x00018e00ff197b82 */ /* 0x000ee20000000800 */
[----:B------:R-:W-:Y:S01]  /*a400*/  SHF.L.U32 R28, R7, R28, RZ ;  /* 0x0000001c071c7219 */ /* 0x000fe200000006ff */
[----:B------:R-:W-:-:S06]  /*a410*/  IMAD.MOV.U32 R4, RZ, RZ, R14 ;  /* 0x000000ffff047224 */ /* 0x000fcc00078e000e */
[----:B------:R-:W0:Y:S01]  /*a420*/  LDC R27, c[0x0][0x610] ;  /* 0x00018400ff1b7b82 */ /* 0x000e220000000800 */
[----:B----4-:R-:W-:Y:S05]  /*a430*/  @!P0 BRA `(.L_x_289) ;  /* 0x0000000000288947 */ /* 0x010fea0003800000 */
        /* <DEDUP_REMOVED lines=10> */
.L_x_289:
[----:B------:R-:W-:Y:S01]  /*a4e0*/  ISETP.NE.AND P0, PT, R2, 0x1, PT ;  /* 0x000000010200780c */ /* 0x000fe20003f05270 */
[----:B------:R-:W-:Y:S01]  /*a4f0*/  IMAD.MOV R13, RZ, RZ, -R13 ;  /* 0x000000ffff0d7224 */ /* 0x000fe200078e0a0d */
[----:B-12---:R-:W-:Y:S01]  /*a500*/  SHF.R.U64 R0, R4, R21, R5 ;  /* 0x0000001504007219 */ /* 0x006fe20000001205 */
[----:B0-----:R-:W-:Y:S01]  /*a510*/  VIADD R5, R20, 0xffffffff ;  /* 0xffffffff14057836 */ /* 0x001fe20000000000 */
[----:B------:R-:W-:-:S03]  /*a520*/  LOP3.LUT R153, R10, R153, RZ, 0xc0, !PT ;  /* 0x000000990a997212 */ /* 0x000fc600078ec0ff */
[----:B------:R-:W-:Y:S01]  /*a530*/  IMAD.MOV R3, RZ, RZ, -R0 ;  /* 0x000000ffff037224 */ /* 0x000fe200078e0a00 */
[----:B------:R-:W-:Y:S01]  /*a540*/  LOP3.LUT R5, R12, R5, RZ, 0xc0, !PT ;  /* 0x000000050c057212 */ /* 0x000fe200078ec0ff */
[----:B------:R-:W-:Y:S02]  /*a550*/  IMAD R153, R28, R0, R153 ;  /* 0x000000001c997224 */ /* 0x000fe400078e0299 */
[----:B---3--:R-:W-:Y:S02]  /*a560*/  IMAD R0, R3, R25, R14 ;  /* 0x0000001903007224 */ /* 0x008fe400078e020e */
[----:B------:R-:W-:Y:S02]  /*a570*/  @P0 IMAD R26, R15, R13, R24 ;  /* 0x0000000d0f1a0224 */ /* 0x000fe400078e0218 */
[----:B------:R-:W-:Y:S02]  /*a580*/  IMAD R4, R0, R20, R5 ;  /* 0x0000001400047224 */ /* 0x000fe400078e0205 */
[----:B------:R-:W-:-:S02]  /*a590*/  IMAD R153, R153, R27, R26 ;  /* 0x0000001b99997224 */ /* 0x000fc400078e021a */
[----:B------:R-:W-:-:S03]  /*a5a0*/  IMAD.MOV.U32 R3, RZ, RZ, 0x1 ;  /* 0x00000001ff037424 */ /* 0x000fc600078e00ff */
[----:B------:R-:W-:Y:S02]  /*a5b0*/  SEL R152, R4, R153, !P0 ;  /* 0x0000009904987207 */ /* 0x000fe40004000000 */
[----:B------:R-:W-:Y:S02]  /*a5c0*/  PRMT R0, R3, 0x7610, R0 ;  /* 0x0000761003007816 */ /* 0x000fe40000000000 */
[----:B------:R-:W-:-:S07]  /*a5d0*/  SEL R153, R153, R4, !P0 ;  /* 0x0000000499997207 */ /* 0x000fce0004000000 */
.L_x_287:
[----:B------:R-:W-:-:S13]  /*a5e0*/  LOP3.LUT P0, RZ, R0, 0xff, RZ, 0xc0, !PT ;  /* 0x000000ff00ff7812 */ /* 0x000fda000780c0ff */
[----:B------:R-:W-:Y:S05]  /*a5f0*/  @P0 BRA `(.L_x_290) ;  /* 0xffffff6800d40947 */ /* 0x000fea000383ffff */
[----:B------:R-:W-:Y:S05]  /*a600*/  EXIT ;  /* 0x000000000000794d */ /* 0x000fea0003800000 */
.L_x_7:
[----:B0-----:R-:W-:Y:S01]  /*a610*/  ULDC.64 UR4, c[0x0][0x650] ;  /* 0x0001940000047ab9 */ /* 0x001fe20000000a00 */
        /* <DEDUP_REMOVED lines=25> */
.L_x_292:
[----:B------:R-:W0:Y:S01]  /*a7b0*/  LDC.64 R26, c[0x0][0x640] ;  /* 0x00019000ff1a7b82 */ /* 0x000e220000000a00 */
[-CC-:B------:R-:W-:Y:S01]  /*a7c0*/  SHF.R.U64 R20, R12, R8.reuse, R13.reuse ;  /* 0x000000080c147219 */ /* 0x180fe2000000120d */
[----:B------:R-:W-:Y:S01]  /*a7d0*/  IMAD.MOV.U32 R30, RZ, RZ, 0x1 ;  /* 0x00000001ff1e7424 */ /* 0x000fe200078e00ff */
[----:B------:R-:W-:Y:S02]  /*a7e0*/  SHF.R.U32.HI R6, RZ, R8, R13 ;  /* 0x00000008ff067219 */ /* 0x000fe4000001160d */
[----:B------:R-:W-:-:S03]  /*a7f0*/  IADD3 R11, P0, RZ, -R20, RZ ;  /* 0x80000014ff0b7210 */ /* 0x000fc60007f1e0ff */
[----:B------:R-:W1:Y:S02]  /*a800*/  LDC R10, c[0x0][0x618] ;  /* 0x00018600ff0a7b82 */ /* 0x000e640000000800 */
[----:B------:R-:W-:-:S04]  /*a810*/  IMAD.X R7, RZ, RZ, ~R6, P0 ;  /* 0x000000ffff077224 */ /* 0x000fc800000e0e06 */
[-C--:B------:R-:W-:Y:S02]  /*a820*/  IMAD R8, R7, R22.reuse, RZ ;  /* 0x0000001607087224 */ /* 0x080fe400078e02ff */
[----:B------:R-:W2:Y:S01]  /*a830*/  LDC R12, c[0x0][0x608] ;  /* 0x00018200ff0c7b82 */ /* 0x000ea20000000800 */
[----:B------:R-:W-:-:S04]  /*a840*/  IMAD.WIDE.U32 R6, R11, R22, R16 ;  /* 0x000000160b067225 */ /* 0x000fc800078e0010 */
[----:B------:R-:W-:-:S03]  /*a850*/  IMAD R11, R11, R23, R8 ;  /* 0x000000170b0b7224 */ /* 0x000fc600078e0208 */
[----:B------:R-:W3:Y:S01]  /*a860*/  LDC R25, c[0x0][0x658] ;  /* 0x00019600ff197b82 */ /* 0x000ee20000000800 */
[----:B------:R-:W-:Y:S01]  /*a870*/  IMAD.IADD R7, R7, 0x1, R11 ;  /* 0x0000000107077824 */ /* 0x000fe200078e020b */
[----:B0-----:R-:W-:-:S04]  /*a880*/  ISETP.NE.U32.AND P0, PT, R26, RZ, PT ;  /* 0x000000ff1a00720c */ /* 0x001fc80003f05070 */
[----:B------:R-:W-:Y:S02]  /*a890*/  ISETP.NE.AND.EX P0, PT, R27, RZ, PT, P0 ;  /* 0x000000ff1b00720c */ /* 0x000fe40003f05300 */
[----:B------:R-:W0:Y:S01]  /*a8a0*/  LDC R23, c[0x0][0x600] ;  /* 0x00018000ff177b82 */ /* 0x000e220000000800 */
[-CC-:B-1----:R-:W-:Y:S02]  /*a8b0*/  SHF.R.U64 R8, R6, R10.reuse, R7.reuse ;  /* 0x0000000a06087219 */ /* 0x182fe40000001207 */
[----:B------:R-:W-:Y:S01]  /*a8c0*/  SHF.R.U32.HI R7, RZ, R10, R7 ;  /* 0x0000000aff077219 */ /* 0x000fe20000011607 */
[----:B------:R-:W-:-:S04]  /*a8d0*/  IMAD.MOV.U32 R10, RZ, RZ, -0x1 ;  /* 0xffffffffff0a7424 */ /* 0x000fc800078e00ff */
        /* <DEDUP_REMOVED lines=21> */
.L_x_293:
[----:B------:R-:W-:Y:S01]  /*aa30*/  ISETP.NE.AND P0, PT, R2, 0x1, PT ;  /* 0x000000010200780c */ /* 0x000fe20003f05270 */
[----:B0-----:R-:W-:Y:S01]  /*aa40*/  VIADD R11, R23, 0xffffffff ;  /* 0xffffffff170b7836 */ /* 0x001fe20000000000 */
[----:B-1----:R-:W-:Y:S02]  /*aa50*/  SHF.R.U64 R6, R6, R24, R7 ;  /* 0x0000001806067219 */ /* 0x002fe40000001207 */
[----:B------:R-:W-:Y:S02]  /*aa60*/  SHF.L.U32 R30, R30, R25, RZ ;  /* 0x000000191e1e7219 */ /* 0x000fe400000006ff */
[----:B------:R-:W-:Y:S01]  /*aa70*/  LOP3.LUT R5, R21, R32, RZ, 0xc0, !PT ;  /* 0x0000002015057212 */ /* 0x000fe200078ec0ff */
[----:B------:R-:W-:-:S04]  /*aa80*/  IMAD.MOV R7, RZ, RZ, -R6 ;  /* 0x000000ffff077224 */ /* 0x000fc800078e0a06 */
[----:B------:R-:W-:Y:S01]  /*aa90*/  IMAD R6, R30, R6, R5 ;  /* 0x000000061e067224 */ /* 0x000fe200078e0205 */
[----:B------:R-:W-:Y:S01]  /*aaa0*/  LOP3.LUT R5, R8, R11, RZ, 0xc0, !PT ;  /* 0x0000000b08057212 */ /* 0x000fe200078ec0ff */
[----:B------:R-:W-:Y:S02]  /*aab0*/  @P0 IMAD R3, R9, R14, R4 ;  /* 0x0000000e09030224 */ /* 0x000fe400078e0204 */
[----:B--2---:R-:W-:Y:S02]  /*aac0*/  IMAD R4, R7, R28, R22 ;  /* 0x0000001c07047224 */ /* 0x004fe400078e0216 */
[----:B---3--:R-:W-:Y:S02]  /*aad0*/  IMAD R3, R6, R29, R3 ;  /* 0x0000001d06037224 */ /* 0x008fe400078e0203 */
[----:B------:R-:W-:Y:S02]  /*aae0*/  IMAD R4, R4, R23, R5 ;  /* 0x0000001704047224 */ /* 0x000fe400078e0205 */
[----:B------:R-:W-:-:S02]  /*aaf0*/  IMAD.MOV.U32 R8, RZ, RZ, 0x1 ;  /* 0x00000001ff087424 */ /* 0x000fc400078e00ff */
[----:B------:R-:W-:Y:S01]  /*ab00*/  IMAD.MOV.U32 R6, RZ, RZ, R20 ;  /* 0x000000ffff067224 */ /* 0x000fe200078e0014 */
[----:B------:R-:W-:Y:S02]  /*ab10*/  SEL R7, R4, R3, !P0 ;  /* 0x0000000304077207 */ /* 0x000fe40004000000 */
[----:B------:R-:W-:-:S07]  /*ab20*/  SEL R13, R3, R4, !P0 ;  /* 0x00000004030d7207 */ /* 0x000fce0004000000 */
.L_x_291:
[----:B------:R-:W-:-:S08]  /*ab30*/  NOP ;  /* 0x0000000000007918 */ /* 0x000fd00000000000 */
[----:B------:R-:W0:-:S00]  /*ab40*/  USETMAXREG.DEALLOC.CTAPOOL 0x28 ;  /* 0x00000028000079c8 */ /* 0x000e0000080e0500 */
[----:B0-----:R-:W-:-:S13]  /*ab50*/  ISETP.NE.AND P0, PT, R0, RZ, PT ;  /* 0x000000ff0000720c */ /* 0x001fda0003f05270 */
[----:B------:R-:W-:Y:S05]  /*ab60*/  @P0 EXIT ;  /* 0x000000000000094d */ /* 0x000fea0003800000 */
[----:B------:R-:W-:Y:S01]  /*ab70*/  LOP3.LUT P0, RZ, R8, 0xff, RZ, 0xc0, !PT ;  /* 0x000000ff08ff7812 */ /* 0x000fe2000780c0ff */
[----:B------:R-:W-:Y:S02]  /*ab80*/  IMAD.MOV.U32 R0, RZ, RZ, 0x1 ;  /* 0x00000001ff007424 */ /* 0x000fe400078e00ff */
[----:B------:R-:W-:-:S10]  /*ab90*/  IMAD.MOV.U32 R3, RZ, RZ, RZ ;  /* 0x000000ffff037224 */ /* 0x000fd400078e00ff */
[----:B------:R-:W-:Y:S05]  /*aba0*/  @!P0 BRA `(.L_x_294) ;  /* 0x0000000c00748947 */ /* 0x000fea0003800000 */
[----:B------:R-:W0:Y:S01]  /*abb0*/  LDC R0, c[0x0][0x28c] ;  /* 0x0000a300ff007b82 */ /* 0x000e220000000800 */
[----:B------:R-:W-:Y:S01]  /*abc0*/  ULDC UR5, c[0x0][0x658] ;  /* 0x0001960000057ab9 */ /* 0x000fe20000000800 */
[----:B------:R-:W-:Y:S01]  /*abd0*/  UMOV UR7, 0xffffffff ;  /* 0xffffffff00077882 */ /* 0x000fe20000000000 */
[----:B------:R-:W-:Y:S01]  /*abe0*/  ULDC UR6, c[0x0][0xc] ;  /* 0x0000030000067ab9 */ /* 0x000fe20000000800 */
[----:B------:R-:W-:Y:S01]  /*abf0*/  USHF.L.U32 UR9, UR7, UR5, URZ ;  /* 0x0000000507097299 */ /* 0x000fe2000800063f */
[----:B------:R-:W-:Y:S01]  /*ac00*/  BSSY B0, `(.L_x_294) ;  /* 0x00000d7000007945 */ /* 0x000fe20003800000 */
[----:B------:R-:W-:Y:S01]  /*ac10*/  UMOV UR8, 0x1 ;  /* 0x0000000100087882 */ /* 0x000fe20000000000 */
[----:B------:R-:W-:Y:S01]  /*ac20*/  ULDC UR7, c[0x0][0x10] ;  /* 0x0000040000077ab9 */ /* 0x000fe20000000800 */
[----:B------:R-:W1:Y:S01]  /*ac30*/  S2UR UR10, SR_CgaCtaId ;  /* 0x00000000000a79c3 */ /* 0x000e620000008800 */
[----:B------:R-:W-:Y:S01]  /*ac40*/  UIMAD.WIDE.U32 UR6, UR6, UR7, URZ ;  /* 0x00000007060672a5 */ /* 0x000fe2000f8e003f */
[----:B------:R-:W-:Y:S01]  /*ac50*/  IMAD.MOV.U32 R9, RZ, RZ, 0x1 ;  /* 0x00000001ff097424 */ /* 0x000fe200078e00ff */
[----:B------:R-:W-:Y:S01]  /*ac60*/  USHF.L.U32 UR5, UR8, UR5, URZ ;  /* 0x0000000508057299 */ /* 0x000fe2000800063f */
[----:B------:R-:W-:Y:S01]  /*ac70*/  LOP3.LUT R12, R19, 0x2, RZ, 0xfc, !PT ;  /* 0x00000002130c7812 */ /* 0x000fe200078efcff */
[----:B------:R-:W-:Y:S01]  /*ac80*/  ULDC UR4, c[0x0][0x600] ;  /* 0x0001800000047ab9 */ /* 0x000fe20000000800 */
[----:B------:R-:W-:Y:S01]  /*ac90*/  ULDC UR8, c[0x0][0x14] ;  /* 0x0000050000087ab9 */ /* 0x000fe20000000800 */
[----:B------:R-:W-:-:S02]  /*aca0*/  UIADD3 UR4, UR4, -0x1, URZ ;  /* 0xffffffff04047890 */ /* 0x000fc4000fffe03f */
[----:B------:R-:W-:Y:S02]  /*acb0*/  UIMAD.WIDE.U32 UR30, UR6, UR8, URZ ;  /* 0x00000008061e72a5 */ /* 0x000fe4000f8e003f */
[----:B------:R-:W-:Y:S02]  /*acc0*/  UIMAD UR7, UR7, UR8, URZ ;  /* 0x00000008070772a4 */ /* 0x000fe4000f8e023f */
[----:B------:R-:W-:Y:S02]  /*acd0*/  ULOP3.LUT UR6, URZ, UR9, URZ, 0x33, !UPT ;  /* 0x000000093f067292 */ /* 0x000fe4000f8e333f */
[----:B------:R-:W-:Y:S01]  /*ace0*/  UIADD3 UR7, UR31, UR7, URZ ;  /* 0x000000071f077290 */ /* 0x000fe2000fffe03f */
[----:B0-----:R-:W-:Y:S01]  /*acf0*/  VIADD R0, R0, 0x3f ;  /* 0x0000003f00007836 */ /* 0x001fe20000000000 */
[----:B------:R-:W-:-:S04]  /*ad00*/  ULDC.64 UR38, c[0x0][0x198] ;  /* 0x0000660000267ab9 */ /* 0x000fc80000000a00 */
[----:B------:R-:W-:Y:S01]  /*ad10*/  SHF.R.S32.HI R3, RZ, 0x1f, R0 ;  /* 0x0000001fff037819 */ /* 0x000fe20000011400 */
[----:B-1----:R-:W-:-:S03]  /*ad20*/  IMAD.U32 R10, RZ, RZ, UR10 ;  /* 0x0000000aff0a7e24 */ /* 0x002fc6000f8e00ff */
[----:B------:R-:W-:Y:S01]  /*ad30*/  LEA.HI R3, R3, R0, RZ, 0x6 ;  /* 0x0000000003037211 */ /* 0x000fe200078f30ff */
[----:B------:R-:W-:-:S03]  /*ad40*/  IMAD.MOV.U32 R0, RZ, RZ, 0x1 ;  /* 0x00000001ff007424 */ /* 0x000fc600078e00ff */
[----:B------:R-:W-:Y:S01]  /*ad50*/  SHF.R.S32.HI R8, RZ, 0x6, R3 ;  /* 0x00000006ff087819 */ /* 0x000fe20000011403 */
[----:B------:R-:W-:-:S04]  /*ad60*/  IMAD.MOV.U32 R3, RZ, RZ, RZ ;  /* 0x000000ffff037224 */ /* 0x000fc800078e00ff */
[----:B------:R-:W-:-:S07]  /*ad70*/  VIADD R11, R8, 0x1 ;  /* 0x00000001080b7836 */ /* 0x000fce0000000000 */
.L_x_305:
[----:B------:R-:W-:-:S03]  /*ad80*/  UMOV UR8, 0xffffffff ;  /* 0xffffffff00087882 */ /* 0x000fc60000000000 */
[----:B------:R-:W-:Y:S05]  /*ad90*/  BRA.DIV UR8, `(.L_x_295) ;  /* 0x0000000e08987947 */ /* 0x000fea000b800000 */
[----:B------:R-:W-:-:S13]  /*ada0*/  ELECT P6, URZ, PT ;  /* 0x00000000003f782f */ /* 0x000fda00038c0000 */
.L_x_314:
[----:B------:R-:W0:Y:S01]  /*adb0*/  LDC R4, c[0x0][0x28c] ;  /* 0x0000a300ff047b82 */ /* 0x000e220000000800 */
[----:B------:R-:W-:Y:S01]  /*adc0*/  BSSY B1, `(.L_x_296) ;  /* 0x0000047000017945 */ /* 0x000fe20003800000 */
[----:B0-----:R-:W-:-:S13]  /*add0*/  ISETP.LT.OR P6, PT, R4, 0x1, !P6 ;  /* 0x000000010400780c */ /* 0x001fda00077c1670 */
[----:B------:R-:W-:Y:S05]  /*ade0*/  @P6 BRA `(.L_x_297) ;  /* 0x0000000400106947 */ /* 0x000fea0003800000 */
[----:B------:R-:W-:Y:S02]  /*adf0*/  IMAD R13, R13, 0x2, R10 ;  /* 0x000000020d0d7824 */ /* 0x000fe400078e020a */
[----:B------:R-:W-:Y:S02]  /*ae00*/  IMAD.SHL.U32 R15, R7, 0x100, RZ ;  /* 0x00000100070f7824 */ /* 0x000fe400078e00ff */
[----:B------:R-:W-:Y:S02]  /*ae10*/  IMAD.MOV.U32 R21, RZ, RZ, RZ ;  /* 0x000000ffff157224 */ /* 0x000fe400078e00ff */
[----:B------:R-:W-:Y:S02]  /*ae20*/  IMAD.MOV.U32 R4, RZ, RZ, R11 ;  /* 0x000000ffff047224 */ /* 0x000fe400078e000b */
[----:B------:R-:W-:Y:S02]  /*ae30*/  IMAD.MOV.U32 R5, RZ, RZ, R0 ;  /* 0x000000ffff057224 */ /* 0x000fe400078e0000 */
[----:B------:R-:W-:-:S02]  /*ae40*/  IMAD.MOV.U32 R7, RZ, RZ, R3 ;  /* 0x000000ffff077224 */ /* 0x000fc400078e0003 */
[----:B------:R-:W-:-:S07]  /*ae50*/  IMAD.SHL.U32 R20, R13, 0x40, RZ ;  /* 0x000000400d147824 */ /* 0x000fce00078e00ff */
.L_x_300:
[----:B------:R-:W0:Y:S01]  /*ae60*/  S2UR UR8, SR_CgaCtaId ;  /* 0x00000000000879c3 */ /* 0x000e220000008800 */
[----:B------:R-:W-:Y:S02]  /*ae70*/  MOV R13, 0x400 ;  /* 0x00000400000d7802 */ /* 0x000fe40000000f00 */
[----:B------:R-:W-:-:S13]  /*ae80*/  LOP3.LUT P1, RZ, R18, 0x7f, RZ, 0xc0, !PT ;  /* 0x0000007f12ff7812 */ /* 0x000fda000782c0ff */
[----:B------:R-:W1:Y:S01]  /*ae90*/  @!P1 LDC R14, c[0x0][0x500] ;  /* 0x00014000ff0e9b82 */ /* 0x000e620000000800 */
[----:B0-----:R-:W-:-:S05]  /*aea0*/  IMAD.U32 R10, RZ, RZ, UR8 ;  /* 0x00000008ff0a7e24 */ /* 0x001fca000f8e00ff */
[----:B------:R-:W-:Y:S02]  /*aeb0*/  LEA R24, R10, R13, 0x18 ;  /* 0x0000000d0a187211 */ /* 0x000fe400078ec0ff */
[----:B------:R-:W-:-:S03]  /*aec0*/  SHF.L.U32 R13, R5, 0x1f, RZ ;  /* 0x0000001f050d7819 */ /* 0x000fc600000006ff */
[----:B------:R-:W-:-:S04]  /*aed0*/  IMAD R22, R7, 0x8, R24 ;  /* 0x0000000807167824 */ /* 0x000fc800078e0218 */
[----:B------:R-:W0:Y:S02]  /*aee0*/  SYNCS.PHASECHK.TRANS64.TRYWAIT P0, [R22+URZ+0x10], R13 ;  /* 0x0000100d160075a7 */ /* 0x000e24000800017f */
[----:B01----:R-:W-:Y:S05]  /*aef0*/  @!P0 BRA `(.L_x_298) ;  /* 0x0000000c00608947 */ /* 0x003fea0003800000 */
.L_x_315:
[----:B0-----:R-:W-:Y:S01]  /*af00*/  PRMT R13, R12, 0x9910, RZ ;  /* 0x000099100c0d7816 */ /* 0x001fe200000000ff */
[----:B------:R0:W-:Y:S03]  /*af10*/  @!P1 SYNCS.ARRIVE.TRANS64 RZ, [R22+URZ], R14 ;  /* 0x0000000e16ff99a7 */ /* 0x0001e6000800003f */
[----:B------:R-:W-:-:S13]  /*af20*/  ISETP.NE.AND P0, PT, R13, 0x2, PT ;  /* 0x000000020d00780c */ /* 0x000fda0003f05270 */
[----:B0-----:R-:W-:Y:S05]  /*af30*/  @P0 BRA `(.L_x_299) ;  /* 0x0000000000040947 */ /* 0x001fea0003800000 */
[----:B------:R-:W-:Y:S01]  /*af40*/  BPT.TRAP 0x1 ;  /* 0x000000040000795c */ /* 0x000fe20000300000 */
.L_x_299:
[----:B------:R-:W-:Y:S01]  /*af50*/  IMAD R13, R7, 0x4, R10 ;  /* 0x00000004070d7824 */ /* 0x000fe200078e020a */
[----:B------:R-:W-:Y:S01]  /*af60*/  R2UR UR34, R21 ;  /* 0x00000000152272ca */ /* 0x000fe200000e0000 */
[----:B------:R-:W-:Y:S01]  /*af70*/  VIADD R4, R4, 0xffffffff ;  /* 0xffffffff04047836 */ /* 0x000fe20000000000 */
[----:B------:R-:W-:Y:S01]  /*af80*/  R2UR UR33, R22 ;  /* 0x00000000162172ca */ /* 0x000fe200000e0000 */
[----:B------:R-:W-:Y:S01]  /*af90*/  IMAD.SHL.U32 R13, R13, 0x800, RZ ;  /* 0x000008000d0d7824 */ /* 0x000fe200078e00ff */
[----:B------:R-:W-:Y:S01]  /*afa0*/  R2UR UR36, R6 ;  /* 0x00000000062472ca */ /* 0x000fe200000e0000 */
[----:B------:R-:W-:Y:S01]  /*afb0*/  UIADD3 UR14, UP0, UR38, 0xf0, URZ ;  /* 0x000000f0260e7890 */ /* 0x000fe2000ff1e03f */
[----:B------:R-:W-:Y:S01]  /*afc0*/  R2UR UR35, R20 ;  /* 0x00000000142372ca */ /* 0x000fe200000e0000 */
[--C-:B------:R-:W-:Y:S01]  /*afd0*/  IMAD R13, R13, 0x4, R24.reuse ;  /* 0x000000040d0d7824 */ /* 0x100fe200078e0218 */
[----:B------:R-:W-:Y:S01]  /*afe0*/  R2UR UR19, R15 ;  /* 0x000000000f1372ca */ /* 0x000fe200000e0000 */
[----:B------:R-:W-:Y:S01]  /*aff0*/  IMAD R24, R7, 0x10000, R24 ;  /* 0x0001000007187824 */ /* 0x000fe200078e0218 */
[----:B------:R-:W-:Y:S01]  /*b000*/  UIADD3 UR40, UP1, UR38, 0x1f0, URZ ;  /* 0x000001f026287890 */ /* 0x000fe2000ff3e03f */
[----:B------:R-:W-:Y:S01]  /*b010*/  ISETP.GT.AND P1, PT, R4, 0x1, PT ;  /* 0x000000010400780c */ /* 0x000fe20003f24270 */
[----:B------:R-:W-:Y:S01]  /*b020*/  UIADD3.X UR15, URZ, UR39, URZ, UP0, !UPT ;  /* 0x000000273f0f7290 */ /* 0x000fe200087fe43f */
[----:B------:R-:W-:Y:S01]  /*b030*/  R2UR UR24, R13 ;  /* 0x000000000d1872ca */ /* 0x000fe200000e0000 */
[----:B------:R-:W-:Y:S01]  /*b040*/  UIADD3 UR26, UR34, 0x20, URZ ;  /* 0x00000020221a7890 */ /* 0x000fe2000fffe03f */
[----:B------:R-:W-:Y:S01]  /*b050*/  R2UR UR8, R24 ;  /* 0x00000000180872ca */ /* 0x000fe200000e0000 */
[----:B------:R-:W-:Y:S01]  /*b060*/  UIADD3.X UR41, URZ, UR39, URZ, UP1, !UPT ;  /* 0x000000273f297290 */ /* 0x000fe20008ffe43f */
[----:B------:R-:W-:Y:S01]  /*b070*/  VIADD R7, R7, 0x1 ;  /* 0x0000000107077836 */ /* 0x000fe20000000000 */
[----:B------:R-:W-:Y:S01]  /*b080*/  UMOV UR13, 0x30000 ;  /* 0x00030000000d7882 */ /* 0x000fe20000000000 */
[----:B------:R-:W-:Y:S01]  /*b090*/  UMOV UR22, 0x0 ;  /* 0x0000000000167882 */ /* 0x000fe20000000000 */
[----:B------:R-:W-:Y:S01]  /*b0a0*/  UMOV UR23, 0x10000000 ;  /* 0x1000000000177882 */ /* 0x000fe20000000000 */
[----:B------:R-:W-:Y:S01]  /*b0b0*/  UMOV UR25, UR33 ;  /* 0x0000002100197c82 */ /* 0x000fe20008000000 */
[----:B------:R-:W-:Y:S01]  /*b0c0*/  ISETP.NE.AND P0, PT, R7, 0x2, PT ;  /* 0x000000020700780c */ /* 0x000fe20003f05270 */
[----:B------:R-:W-:Y:S01]  /*b0d0*/  UMOV UR28, UR36 ;  /* 0x00000024001c7c82 */ /* 0x000fe20008000000 */
[----:B------:R-:W-:Y:S01]  /*b0e0*/  UMOV UR27, UR35 ;  /* 0x00000023001b7c82 */ /* 0x000fe20008000000 */
[----:B------:R-:W-:Y:S01]  /*b0f0*/  UMOV UR17, UR33 ;  /* 0x0000002100117c82 */ /* 0x000fe20008000000 */
[----:B------:R-:W-:Y:S01]  /*b100*/  UIADD3 UR32, UR24, 0x100, URZ ;  /* 0x0000010018207890 */ /* 0x000fe2000fffe03f */
[----:B------:R-:W-:Y:S01]  /*b110*/  SEL R14, RZ, 0x1, P0 ;  /* 0x00000001ff0e7807 */ /* 0x000fe20000000000 */
[----:B------:R-:W-:Y:S01]  /*b120*/  UIADD3 UR24, UR24, 0x4100, URZ ;  /* 0x0000410018187890 */ /* 0x000fe2000fffe03f */
[----:B------:R-:W-:Y:S01]  /*b130*/  VIADD R21, R21, 0x40 ;  /* 0x0000004015157836 */ /* 0x000fe20000000000 */
[----:B------:R-:W-:Y:S01]  /*b140*/  UIADD3 UR16, UR8, 0x10100, URZ ;  /* 0x0001010008107890 */ /* 0x000fe2000fffe03f */
[----:B------:R-:W-:Y:S01]  /*b150*/  LOP3.LUT R5, R5, R14, RZ, 0x3c, !PT ;  /* 0x0000000e05057212 */ /* 0x000fe200078e3cff */
[----:B------:R-:W-:Y:S01]  /*b160*/  UIADD3 UR8, UR8, 0x18100, URZ ;  /* 0x0001810008087890 */ /* 0x000fe2000fffe03f */
[----:B------:R-:W-:Y:S01]  /*b170*/  SEL R7, R7, RZ, P0 ;  /* 0x000000ff07077207 */ /* 0x000fe20000000000 */
[----:B------:R-:W-:Y:S01]  /*b180*/  UMOV UR18, UR34 ;  /* 0x0000002200127c82 */ /* 0x000fe20008000000 */
[----:B------:R-:W-:Y:S01]  /*b190*/  UMOV UR20, UR36 ;  /* 0x0000002400147c82 */ /* 0x000fe20008000000 */
[----:B------:R0:W-:Y:S01]  /*b1a0*/  UTMALDG.3D.MULTICAST [UR32], [UR14], UR13, desc[UR22] ;  /* 0x000016200e0073b4 */ /* 0x0001e2000801180d */
[----:B------:R-:W-:Y:S01]  /*b1b0*/  UMOV UR9, UR33 ;  /* 0x0000002100097c82 */ /* 0x000fe20008000000 */
[----:B------:R-:W-:Y:S01]  /*b1c0*/  UMOV UR11, UR19 ;  /* 0x00000013000b7c82 */ /* 0x000fe20008000000 */
[----:B------:R-:W-:Y:S01]  /*b1d0*/  UMOV UR12, UR36 ;  /* 0x00000024000c7c82 */ /* 0x000fe20008000000 */
[----:B------:R-:W-:Y:S01]  /*b1e0*/  UMOV UR10, UR26 ;  /* 0x0000001a000a7c82 */ /* 0x000fe20008000000 */
[----:B------:R0:W-:Y:S01]  /*b1f0*/  UTMALDG.3D.MULTICAST [UR24], [UR14], UR13, desc[UR22] ;  /* 0x000016180e0073b4 */ /* 0x0001e2000801180d */
[----:B------:R0:W-:Y:S01]  /*b200*/  UTMALDG.3D [UR16], [UR40], desc[UR22] ;  /* 0x00001610280075b4 */ /* 0x0001e20008011000 */
[----:B------:R0:W-:Y:S02]  /*b210*/  UTMALDG.3D [UR8], [UR40], desc[UR22] ;  /* 0x00001608280075b4 */ /* 0x0001e40008011000 */
[----:B0-----:R-:W-:Y:S05]  /*b220*/  @P1 BRA `(.L_x_300) ;  /* 0xfffffffc000c1947 */ /* 0x001fea000383ffff */
.L_x_297:
[----:B------:R-:W-:Y:S05]  /*b230*/  BSYNC B1 ;  /* 0x0000000000017941 */ /* 0x000fea0003800000 */
.L_x_296:
[----:B------:R-:W-:Y:S01]  /*b240*/  LOP3.LUT P1, RZ, R9, 0xff, RZ, 0xc0, !PT ;  /* 0x000000ff09ff7812 */ /* 0x000fe2000782c0ff */
[----:B------:R-:W-:Y:S01]  /*b250*/  IMAD.IADD R3, R8, 0x1, R3 ;  /* 0x0000000108037824 */ /* 0x000fe200078e0203 */
[----:B------:R-:W-:Y:S01]  /*b260*/  IADD3 R16, P2, R16, UR30, RZ ;  /* 0x0000001e10107c10 */ /* 0x000fe2000ff5e0ff */
[----:B------:R-:W-:Y:S01]  /*b270*/  ULDC.64 UR8, c[0x0][0x650] ;  /* 0x0001940000087ab9 */ /* 0x000fe20000000a00 */
[----:B------:R-:W-:Y:S01]  /*b280*/  BSSY B1, `(.L_x_301) ;  /* 0x000006c000017945 */ /* 0x000fe20003800000 */
[----:B------:R-:W-:Y:S01]  /*b290*/  IMAD.MOV.U32 R13, RZ, RZ, -0x1 ;  /* 0xffffffffff0d7424 */ /* 0x000fe200078e00ff */
[----:B------:R-:W-:Y:S01]  /*b2a0*/  ISETP.GT.U32.AND P0, PT, R3, 0x1, PT ;  /* 0x000000010300780c */ /* 0x000fe20003f04070 */
[----:B------:R-:W-:Y:S01]  /*b2b0*/  IMAD.MOV.U32 R7, RZ, RZ, -0x1 ;  /* 0xffffffffff077424 */ /* 0x000fe200078e00ff */
[----:B------:R-:W-:Y:S01]  /*b2c0*/  SHF.R.U32.HI R4, RZ, 0x1, R3 ;  /* 0x00000001ff047819 */ /* 0x000fe20000011603 */
[----:B------:R-:W-:Y:S01]  /*b2d0*/  IMAD.MOV.U32 R6, RZ, RZ, -0x1 ;  /* 0xffffffffff067424 */ /* 0x000fe200078e00ff */
[----:B------:R-:W-:-:S02]  /*b2e0*/  ISETP.LT.U32.AND P0, PT, R8, 0x2, P0 ;  /* 0x000000020800780c */ /* 0x000fc40000701070 */
[----:B------:R-:W-:Y:S01]  /*b2f0*/  IADD3.X R17, R17, UR7, RZ, P2, !PT ;  /* 0x0000000711117c10 */ /* 0x000fe200097fe4ff */
[----:B------:R-:W0:Y:S01]  /*b300*/  @P1 S2R R10, SR_CgaCtaId ;  /* 0x00000000000a1919 */ /* 0x000e220000008800 */
[----:B------:R-:W-:Y:S02]  /*b310*/  @P1 MOV R5, 0x400 ;  /* 0x0000040000051802 */ /* 0x000fe40000000f00 */
[----:B------:R-:W-:Y:S02]  /*b320*/  ISETP.GE.U32.AND P2, PT, R16, UR8, PT ;  /* 0x0000000810007c0c */ /* 0x000fe4000bf46070 */
[----:B------:R-:W-:Y:S02]  /*b330*/  LOP3.LUT R4, R4, 0x1, RZ, 0xc0, !PT ;  /* 0x0000000104047812 */ /* 0x000fe400078ec0ff */
[----:B------:R-:W-:Y:S02]  /*b340*/  LOP3.LUT R3, R3, 0x1, RZ, 0xc0, !PT ;  /* 0x0000000103037812 */ /* 0x000fe400078ec0ff */
[----:B------:R-:W-:-:S02]  /*b350*/  PRMT R9, RZ, 0x7610, R9 ;  /* 0x00007610ff097816 */ /* 0x000fc40000000009 */
[----:B0-----:R-:W-:-:S04]  /*b360*/  @P1 LEA R5, R10, R5, 0x18 ;  /* 0x000000050a051211 */ /* 0x001fc800078ec0ff */
[----:B------:R0:W-:Y:S01]  /*b370*/  @P1 SYNCS.ARRIVE.TRANS64.A1T0 RZ, [R5+URZ+0x38], RZ ;  /* 0x000038ff05ff19a7 */ /* 0x0001e2000810003f */
[----:B------:R-:W-:-:S04]  /*b380*/  ISETP.NE.U32.AND P1, PT, R4, 0x1, PT ;  /* 0x000000010400780c */ /* 0x000fc80003f25070 */
[----:B------:R-:W-:Y:S02]  /*b390*/  ISETP.GT.U32.AND P1, PT, R8, 0x1, !P1 ;  /* 0x000000010800780c */ /* 0x000fe40004f24070 */
[----:B0-----:R-:W-:Y:S02]  /*b3a0*/  SEL R5, RZ, 0x1, !P0 ;  /* 0x00000001ff057807 */ /* 0x001fe40004000000 */
[----:B------:R-:W-:Y:S02]  /*b3b0*/  ISETP.GE.U32.AND.EX P0, PT, R17, UR9, PT, P2 ;  /* 0x0000000911007c0c */ /* 0x000fe4000bf06120 */
[----:B------:R-:W-:-:S04]  /*b3c0*/  SEL R4, RZ, 0x1, !P1 ;  /* 0x00000001ff047807 */ /* 0x000fc80004800000 */
[----:B------:R-:W-:Y:S02]  /*b3d0*/  LOP3.LUT R0, R4, R0, R5, 0x96, !PT ;  /* 0x0000000004007212 */ /* 0x000fe400078e9605 */
[----:B------:R-:W-:-:S05]  /*b3e0*/  PRMT R4, RZ, 0x7610, R4 ;  /* 0x00007610ff047816 */ /* 0x000fca0000000004 */
[----:B------:R-:W-:Y:S05]  /*b3f0*/  @P0 BRA `(.L_x_302) ;  /* 0x0000000400500947 */ /* 0x000fea0003800000 */
[----:B------:R-:W0:Y:S01]  /*b400*/  S2R R15, SR_CTAID.X ;  /* 0x00000000000f7919 */ /* 0x000e220000002500 */
[----:B------:R-:W-:Y:S01]  /*b410*/  ULDC.64 UR8, c[0x0][0x628] ;  /* 0x00018a0000087ab9 */ /* 0x000fe20000000a00 */
[----:B------:R-:W1:Y:S01]  /*b420*/  LDC R20, c[0x0][0x144] ;  /* 0x00005100ff147b82 */ /* 0x000e620000000800 */
[----:B------:R-:W-:Y:S01]  /*b430*/  ISETP.NE.U32.AND P0, PT, RZ, UR8, PT ;  /* 0x00000008ff007c0c */ /* 0x000fe2000bf05070 */
[----:B------:R-:W2:Y:S01]  /*b440*/  S2R R13, SR_CTAID.Y ;  /* 0x00000000000d7919 */ /* 0x000ea20000002600 */
[----:B------:R-:W-:Y:S01]  /*b450*/  ULDC UR11, c[0x0][0x630] ;  /* 0x00018c00000b7ab9 */ /* 0x000fe20000000800 */
[----:B------:R-:W-:Y:S01]  /*b460*/  ULDC UR12, c[0x0][0x150] ;  /* 0x00005400000c7ab9 */ /* 0x000fe20000000800 */
[----:B------:R-:W-:Y:S01]  /*b470*/  ISETP.NE.AND.EX P0, PT, RZ, UR9, PT, P0 ;  /* 0x00000009ff007c0c */ /* 0x000fe2000bf05300 */
[----:B------:R-:W-:Y:S02]  /*b480*/  IMAD.MOV.U32 R4, RZ, RZ, R16 ;  /* 0x000000ffff047224 */ /* 0x000fe400078e0010 */
[----:B------:R-:W-:Y:S01]  /*b490*/  IMAD.MOV.U32 R5, RZ, RZ, R17 ;  /* 0x000000ffff057224 */ /* 0x000fe200078e0011 */
[----:B0-----:R-:W-:-:S09]  /*b4a0*/  I2FP.F32.U32 R22, R15 ;  /* 0x0000000f00167245 */ /* 0x001fd20000201000 */
[----:B------:R-:W-:Y:S05]  /*b4b0*/  @!P0 BRA `(.L_x_303) ;  /* 0x0000000000288947 */ /* 0x000fea0003800000 */
[----:B------:R-:W-:Y:S02]  /*b4c0*/  ULDC UR10, c[0x0][0x634] ;  /* 0x00018d00000a7ab9 */ /* 0x000fe40000000800 */
[----:B------:R-:W-:-:S05]  /*b4d0*/  IADD3 R5, P0, R16, UR10, RZ ;  /* 0x0000000a10057c10 */ /* 0x000fca000ff1e0ff */
[----:B------:R-:W-:-:S04]  /*b4e0*/  IMAD.X R21, RZ, RZ, R17, P0 ;  /* 0x000000ffff157224 */ /* 0x000fc800000e0611 */
[----:B------:R-:W-:-:S04]  /*b4f0*/  IMAD.WIDE.U32 R6, R21, UR8, RZ ;  /* 0x0000000815067c25 */ /* 0x000fc8000f8e00ff */
[----:B------:R-:W-:-:S04]  /*b500*/  IMAD.WIDE.U32 R6, P0, R5, UR9, R6 ;  /* 0x0000000905067c25 */ /* 0x000fc8000f800006 */
[----:B------:R-:W-:-:S04]  /*b510*/  IMAD.WIDE.U32 R4, R5, UR8, RZ ;  /* 0x0000000805047c25 */ /* 0x000fc8000f8e00ff */
[----:B------:R-:W-:Y:S01]  /*b520*/  IMAD.MOV.U32 R4, RZ, RZ, R7 ;  /* 0x000000ffff047224 */ /* 0x000fe200078e0007 */
[----:B------:R-:W-:Y:S01]  /*b530*/  IADD3 RZ, P1, R5, R6, RZ ;  /* 0x0000000605ff7210 */ /* 0x000fe20007f3e0ff */
[----:B------:R-:W-:-:S04]  /*b540*/  IMAD.X R5, RZ, RZ, RZ, P0 ;  /* 0x000000ffff057224 */ /* 0x000fc800000e06ff */
[----:B------:R-:W-:-:S08]  /*b550*/  IMAD.WIDE.U32.X R4, R21, UR9, R4, P1 ;  /* 0x0000000915047c25 */ /* 0x000fd000088e0404 */
.L_x_303:
[----:B------:R-:W-:Y:S01]  /*b560*/  FMUL R22, R22, UR12 ;  /* 0x0000000c16167c20 */ /* 0x000fe20008400000 */
[--C-:B------:R-:W-:Y:S01]  /*b570*/  SHF.R.U64 R14, R4, UR11, R5.reuse ;  /* 0x0000000b040e7c19 */ /* 0x100fe20008001205 */
[----:B------:R-:W-:Y:S01]  /*b580*/  ULDC.64 UR8, c[0x0][0x620] ;  /* 0x0001880000087ab9 */ /* 0x000fe20000000a00 */
[----:B------:R-:W-:Y:S01]  /*b590*/  SHF.R.U32.HI R4, RZ, UR11, R5 ;  /* 0x0000000bff047c19 */ /* 0x000fe20008011605 */
[----:B------:R-:W-:Y:S01]  /*b5a0*/  ULDC.64 UR10, c[0x0][0x640] ;  /* 0x00019000000a7ab9 */ /* 0x000fe20000000a00 */
[----:B------:R-:W-:Y:S01]  /*b5b0*/  IADD3 R5, P0, RZ, -R14, RZ ;  /* 0x8000000eff057210 */ /* 0x000fe20007f1e0ff */
[----:B------:R-:W0:Y:S04]  /*b5c0*/  F2I.U32.TRUNC.NTZ R22, R22 ;  /* 0x0000001600167305 */ /* 0x000e28000020f000 */
[----:B------:R-:W-:Y:S01]  /*b5d0*/  IMAD.X R4, RZ, RZ, ~R4, P0 ;  /* 0x000000ffff047224 */ /* 0x000fe200000e0e04 */
[----:B------:R-:W-:-:S03]  /*b5e0*/  ISETP.NE.U32.AND P0, PT, RZ, UR10, PT ;  /* 0x0000000aff007c0c */ /* 0x000fc6000bf05070 */
[----:B------:R-:W-:Y:S01]  /*b5f0*/  IMAD R4, R4, UR8, RZ ;  /* 0x0000000804047c24 */ /* 0x000fe2000f8e02ff */
[----:B------:R-:W-:-:S03]  /*b600*/  ISETP.NE.AND.EX P0, PT, RZ, UR11, PT, P0 ;  /* 0x0000000bff007c0c */ /* 0x000fc6000bf05300 */
[C---:B------:R-:W-:Y:S01]  /*b610*/  IMAD R7, R5.reuse, UR9, R4 ;  /* 0x0000000905077c24 */ /* 0x040fe2000f8e0204 */
[----:B------:R-:W-:Y:S01]  /*b620*/  ULDC UR9, c[0x0][0x154] ;  /* 0x0000550000097ab9 */ /* 0x000fe20000000800 */
[----:B------:R-:W-:Y:S01]  /*b630*/  IMAD.WIDE.U32 R4, R5, UR8, R16 ;  /* 0x0000000805047c25 */ /* 0x000fe2000f8e0010 */
[----:B------:R-:W-:-:S03]  /*b640*/  ULDC UR8, c[0x0][0x618] ;  /* 0x0001860000087ab9 */ /* 0x000fc60000000800 */
[----:B0-----:R-:W-:Y:S02]  /*b650*/  IMAD.MOV R6, RZ, RZ, -R22 ;  /* 0x000000ffff067224 */ /* 0x001fe400078e0a16 */
[----:B------:R-:W-:Y:S02]  /*b660*/  IMAD.IADD R5, R5, 0x1, R7 ;  /* 0x0000000105057824 */ /* 0x000fe400078e0207 */
[----:B-1----:R-:W-:Y:S01]  /*b670*/  IMAD R15, R20, R6, R15 ;  /* 0x00000006140f7224 */ /* 0x002fe200078e020f */
[----:B--2---:R-:W-:Y:S01]  /*b680*/  I2FP.F32.U32 R6, R13 ;  /* 0x0000000d00067245 */ /* 0x004fe20000201000 */
[----:B------:R-:W0:Y:S01]  /*b690*/  LDC R20, c[0x0][0x148] ;  /* 0x00005200ff147b82 */ /* 0x000e220000000800 */
[--C-:B------:R-:W-:Y:S02]  /*b6a0*/  SHF.R.U64 R21, R4, UR8, R5.reuse ;  /* 0x0000000804157c19 */ /* 0x100fe40008001205 */
[----:B------:R-:W-:Y:S01]  /*b6b0*/  SHF.R.U32.HI R4, RZ, UR8, R5 ;  /* 0x00000008ff047c19 */ /* 0x000fe20008011605 */
[----:B------:R-:W-:Y:S01]  /*b6c0*/  FMUL R6, R6, UR9 ;  /* 0x0000000906067c20 */ /* 0x000fe20008400000 */
[----:B------:R-:W-:-:S02]  /*b6d0*/  ULDC UR8, c[0x0][0x608] ;  /* 0x0001820000087ab9 */ /* 0x000fc40000000800 */
[--C-:B------:R-:W-:Y:S01]  /*b6e0*/  SHF.R.U64 R23, R21, UR8, R4.reuse ;  /* 0x0000000815177c19 */ /* 0x100fe20008001204 */
[----:B------:R1:W2:Y:S01]  /*b6f0*/  F2I.U32.TRUNC.NTZ R24, R6 ;  /* 0x0000000600187305 */ /* 0x0002a2000020f000 */
[----:B------:R-:W-:Y:S01]  /*b700*/  SHF.R.U32.HI R4, RZ, UR8, R4 ;  /* 0x00000008ff047c19 */ /* 0x000fe20008011604 */
[----:B------:R-:W-:-:S03]  /*b710*/  ULDC UR8, c[0x0][0x658] ;  /* 0x0001960000087ab9 */ /* 0x000fc60000000800 */
[--C-:B------:R-:W-:Y:S02]  /*b720*/  SHF.R.U64 R22, R23, UR8, R4.reuse ;  /* 0x0000000817167c19 */ /* 0x100fe40008001204 */
[----:B------:R-:W-:-:S03]  /*b730*/  SHF.R.U32.HI R25, RZ, UR8, R4 ;  /* 0x00000008ff197c19 */ /* 0x000fc60008011604 */
[----:B------:R-:W-:Y:S02]  /*b740*/  IMAD.MOV.U32 R4, RZ, RZ, R22 ;  /* 0x000000ffff047224 */ /* 0x000fe400078e0016 */
[----:B------:R-:W-:Y:S01]  /*b750*/  IMAD.MOV.U32 R5, RZ, RZ, R25 ;  /* 0x000000ffff057224 */ /* 0x000fe200078e0019 */
[----:B-1----:R-:W-:Y:S06]  /*b760*/  @!P0 BRA `(.L_x_304) ;  /* 0x0000000000288947 */ /* 0x002fec0003800000 */
        /* <DEDUP_REMOVED lines=10> */
.L_x_304:
[----:B------:R-:W-:Y:S01]  /*b810*/  ISETP.NE.AND P0, PT, R2, 0x1, PT ;  /* 0x000000010200780c */ /* 0x000fe20003f05270 */
[----:B------:R-:W-:Y:S01]  /*b820*/  ULDC UR8, c[0x0][0x648] ;  /* 0x0001920000087ab9 */ /* 0x000fe20000000800 */
[----:B------:R-:W-:Y:S01]  /*b830*/  LOP3.LUT R23, R23, UR6, RZ, 0xc0, !PT ;  /* 0x0000000617177c12 */ /* 0x000fe2000f8ec0ff */
[----:B--2---:R-:W-:Y:S01]  /*b840*/  IMAD.MOV R24, RZ, RZ, -R24 ;  /* 0x000000ffff187224 */ /* 0x004fe200078e0a18 */
[----:B------:R-:W-:Y:S01]  /*b850*/  SHF.R.U64 R4, R4, UR8, R5 ;  /* 0x0000000804047c19 */ /* 0x000fe20008001205 */
[----:B------:R-:W-:Y:S01]  /*b860*/  ULDC UR8, c[0x0][0x638] ;  /* 0x00018e0000087ab9 */ /* 0x000fe20000000800 */
[----:B------:R-:W-:Y:S01]  /*b870*/  LOP3.LUT R21, R21, UR4, RZ, 0xc0, !PT ;  /* 0x0000000415157c12 */ /* 0x000fe2000f8ec0ff */
[----:B------:R-:W-:Y:S01]  /*b880*/  ULDC UR9, c[0x0][0x610] ;  /* 0x0001840000097ab9 */ /* 0x000fe20000000800 */
[----:B------:R-:W-:Y:S02]  /*b890*/  IMAD.MOV.U32 R6, RZ, RZ, R14 ;  /* 0x000000ffff067224 */ /* 0x000fe400078e000e */
[----:B------:R-:W-:-:S02]  /*b8a0*/  IMAD.MOV R5, RZ, RZ, -R4 ;  /* 0x000000ffff057224 */ /* 0x000fc400078e0a04 */
[----:B------:R-:W-:Y:S02]  /*b8b0*/  IMAD R4, R4, UR5, R23 ;  /* 0x0000000504047c24 */ /* 0x000fe4000f8e0217 */
[----:B0-----:R-:W-:Y:S02]  /*b8c0*/  @P0 IMAD R15, R20, R24, R13 ;  /* 0x00000018140f0224 */ /* 0x001fe400078e020d */
[----:B------:R-:W-:Y:S01]  /*b8d0*/  IMAD R22, R5, UR8, R22 ;  /* 0x0000000805167c24 */ /* 0x000fe2000f8e0216 */
[----:B------:R-:W-:Y:S01]  /*b8e0*/  ULDC UR8, c[0x0][0x600] ;  /* 0x0001800000087ab9 */ /* 0x000fe20000000800 */
[----:B------:R-:W-:Y:S02]  /*b8f0*/  IMAD R15, R4, UR9, R15 ;  /* 0x00000009040f7c24 */ /* 0x000fe4000f8e020f */
[----:B------:R-:W-:Y:S02]  /*b900*/  IMAD R22, R22, UR8, R21 ;  /* 0x0000000816167c24 */ /* 0x000fe4000f8e0215 */
[----:B------:R-:W-:-:S03]  /*b910*/  IMAD.MOV.U32 R4, RZ, RZ, 0x1 ;  /* 0x00000001ff047424 */ /* 0x000fc600078e00ff */
[----:B------:R-:W-:Y:S02]  /*b920*/  SEL R7, R22, R15, !P0 ;  /* 0x0000000f16077207 */ /* 0x000fe40004000000 */
[----:B------:R-:W-:-:S07]  /*b930*/  SEL R13, R15, R22, !P0 ;  /* 0x000000160f0d7207 */ /* 0x000fce0004000000 */
.L_x_302:
[----:B------:R-:W-:Y:S05]  /*b940*/  BSYNC B1 ;  /* 0x0000000000017941 */ /* 0x000fea0003800000 */
.L_x_301:
[----:B------:R-:W-:-:S13]  /*b950*/  LOP3.LUT P0, RZ, R4, 0xff, RZ, 0xc0, !PT ;  /* 0x000000ff04ff7812 */ /* 0x000fda000780c0ff */
[----:B------:R-:W-:Y:S05]  /*b960*/  @P0 BRA `(.L_x_305) ;  /* 0xfffffff400040947 */ /* 0x000fea000383ffff */
[----:B------:R-:W-:Y:S05]  /*b970*/  BSYNC B0 ;  /* 0x0000000000007941 */ /* 0x000fea0003800000 */
.L_x_294:
[----:B------:R-:W-:-:S03]  /*b980*/  UMOV UR8, 0xffffffff ;  /* 0xffffffff00087882 */ /* 0x000fc60000000000 */
[----:B------:R-:W-:Y:S05]  /*b990*/  BRA.DIV UR8, `(.L_x_306) ;  /* 0x0000000208cc7947 */ /* 0x000fea000b800000 */
[----:B------:R-:W-:-:S13]  /*b9a0*/  ELECT P6, URZ, PT ;  /* 0x00000000003f782f */ /* 0x000fda00038c0000 */
.L_x_318:
[----:B------:R-:W-:Y:S04]  /*b9b0*/  BSSY B0, `(.L_x_307) ;  /* 0x0000019000007945 */ /* 0x000fe80003800000 */
[----:B------:R-:W-:Y:S05]  /*b9c0*/  @!P6 BRA `(.L_x_308) ;  /* 0x00000000005ce947 */ /* 0x000fea0003800000 */
[----:B------:R-:W-:-:S04]  /*b9d0*/  LOP3.LUT R19, R19, 0x2, RZ, 0xfc, !PT ;  /* 0x0000000213137812 */ /* 0x000fc800078efcff */
[----:B------:R-:W-:-:S13]  /*b9e0*/  ISETP.NE.AND P0, PT, R19, 0x3, PT ;  /* 0x000000031300780c */ /* 0x000fda0003f05270 */
[----:B------:R-:W-:Y:S05]  /*b9f0*/  @!P0 BRA `(.L_x_309) ;  /* 0x0000000000048947 */ /* 0x000fea0003800000 */
[----:B------:R-:W-:Y:S01]  /*ba00*/  BPT.TRAP 0x1 ;  /* 0x000000040000795c */ /* 0x000fe20000300000 */
.L_x_309:
[----:B------:R-:W0:Y:S01]  /*ba10*/  S2R R5, SR_CgaCtaId ;  /* 0x0000000000057919 */ /* 0x000e220000008800 */
[----:B------:R-:W-:Y:S02]  /*ba20*/  MOV R2, 0x400 ;  /* 0x0000040000027802 */ /* 0x000fe40000000f00 */
[----:B------:R-:W-:Y:S02]  /*ba30*/  SHF.L.U32 R4, R0, 0x1f, RZ ;  /* 0x0000001f00047819 */ /* 0x000fe400000006ff */
[----:B0-----:R-:W-:-:S05]  /*ba40*/  LEA R2, R5, R2, 0x18 ;  /* 0x0000000205027211 */ /* 0x001fca00078ec0ff */
[----:B------:R-:W-:-:S04]  /*ba50*/  VIADD R2, R2, 0x10 ;  /* 0x0000001002027836 */ /* 0x000fc80000000000 */
[C---:B------:R-:W-:Y:S02]  /*ba60*/  IMAD R7, R3.reuse, 0x8, R2 ;  /* 0x0000000803077824 */ /* 0x040fe400078e0202 */
[----:B------:R-:W-:Y:S02]  /*ba70*/  VIADD R3, R3, 0x1 ;  /* 0x0000000103037836 */ /* 0x000fe40000000000 */
[----:B------:R-:W0:Y:S03]  /*ba80*/  SYNCS.PHASECHK.TRANS64.TRYWAIT P0, [R7+URZ], R4 ;  /* 0x00000004070075a7 */ /* 0x000e26000800017f */
[----:B------:R-:W-:-:S04]  /*ba90*/  ISETP.NE.AND P1, PT, R3, 0x2, PT ;  /* 0x000000020300780c */ /* 0x000fc80003f25270 */
[----:B------:R-:W-:Y:S02]  /*baa0*/  SEL R5, RZ, 0x1, P1 ;  /* 0x00000001ff057807 */ /* 0x000fe40000800000 */
[----:B------:R-:W-:Y:S02]  /*bab0*/  SEL R3, R3, RZ, P1 ;  /* 0x000000ff03037207 */ /* 0x000fe40000800000 */
[----:B------:R-:W-:Y:S01]  /*bac0*/  LOP3.LUT R0, R0, R5, RZ, 0x3c, !PT ;  /* 0x0000000500007212 */ /* 0x000fe200078e3cff */
[----:B0-----:R-:W-:Y:S06]  /*bad0*/  @!P0 BRA `(.L_x_310) ;  /* 0x00000000009c8947 */ /* 0x001fec0003800000 */
.L_x_319:
[----:B------:R-:W-:Y:S01]  /*bae0*/  IMAD R3, R3, 0x8, R2 ;  /* 0x0000000803037824 */ /* 0x000fe200078e0202 */
[----:B------:R-:W-:-:S07]  /*baf0*/  SHF.L.U32 R0, R0, 0x1f, RZ ;  /* 0x0000001f00007819 */ /* 0x000fce00000006ff */
.L_x_311:
[----:B-1----:R1:W2:Y:S02]  /*bb00*/  SYNCS.PHASECHK.TRANS64.TRYWAIT P0, [R3+URZ], R0 ;  /* 0x00000000030075a7 */ /* 0x0022a4000800017f */
[----:B--2---:R-:W-:Y:S05]  /*bb10*/  @!P0 NANOSLEEP.SYNCS 0x989680 ;  /* 0x009896800000895d */ /* 0x004fea0003900000 */
[----:B------:R-:W2:Y:S02]  /*bb20*/  @!P0 SYNCS.PHASECHK.TRANS64 P0, [R3+URZ], R0 ;  /* 0x00000000030085a7 */ /* 0x000ea4000800007f */
[----:B--2---:R-:W-:Y:S05]  /*bb30*/  @!P0 BRA `(.L_x_311) ;  /* 0xfffffffc00f08947 */ /* 0x004fea000383ffff */
.L_x_308:
[----:B------:R-:W-:Y:S05]  /*bb40*/  BSYNC B0 ;  /* 0x0000000000007941 */ /* 0x000fea0003800000 */
.L_x_307:
[----:B------:R-:W-:Y:S05]  /*bb50*/  EXIT ;  /* 0x000000000000794d */ /* 0x000fea0003800000 */
.L_x_21:
[----:B---3--:R3:W4:Y:S02]  /*bb60*/  SYNCS.PHASECHK.TRANS64.TRYWAIT P1, [R3+URZ], R0 ;  /* 0x00000000030075a7 */ /* 0x008724000802017f */
[----:B----4-:R-:W-:Y:S05]  /*bb70*/  @!P1 NANOSLEEP.SYNCS 0x989680 ;  /* 0x009896800000995d */ /* 0x010fea0003900000 */
[----:B------:R-:W4:Y:S02]  /*bb80*/  @!P1 SYNCS.PHASECHK.TRANS64 P1, [R3+URZ], R0 ;  /* 0x00000000030095a7 */ /* 0x000f24000802007f */
[----:B----4-:R-:W-:Y:S05]  /*bb90*/  @!P1 BRA `(.L_x_21) ;  /* 0xfffffffc00f09947 */ /* 0x010fea000383ffff */
[----:B------:R-:W-:Y:S05]  /*bba0*/  BRA `(.L_x_20) ;  /* 0xffffff5800307947 */ /* 0x000fea000383ffff */
.L_x_26:
[----:B-1----:R1:W2:Y:S02]  /*bbb0*/  SYNCS.PHASECHK.TRANS64.TRYWAIT P1, [R5+URZ], R4 ;  /* 0x00000004050075a7 */ /* 0x0022a4000802017f */
[----:B--2---:R-:W-:Y:S05]  /*bbc0*/  @!P1 NANOSLEEP.SYNCS 0x989680 ;  /* 0x009896800000995d */ /* 0x004fea0003900000 */
[----:B------:R-:W2:Y:S02]  /*bbd0*/  @!P1 SYNCS.PHASECHK.TRANS64 P1, [R5+URZ], R4 ;  /* 0x00000004050095a7 */ /* 0x000ea4000802007f */
[----:B--2---:R-:W-:Y:S05]  /*bbe0*/  @!P1 BRA `(.L_x_26) ;  /* 0xfffffffc00f09947 */ /* 0x004fea000383ffff */
[----:B------:R-:W-:Y:S05]  /*bbf0*/  BRA `(.L_x_25) ;  /* 0xffffff5c00ac7947 */ /* 0x000fea000383ffff */
.L_x_295:
[----:B------:R-:W-:Y:S01]  /*bc00*/  BSSY B1, `(.L_x_312) ;  /* 0x0000006000017945 */ /* 0x000fe20003800000 */
[----:B------:R-:W-:-:S07]  /*bc10*/  IMAD.MOV.U32 R15, RZ, RZ, -0x1 ;  /* 0xffffffffff0f7424 */ /* 0x000fce00078e00ff */
[----:B------:R-:W-:Y:S05]  /*bc20*/  WARPSYNC.COLLECTIVE R15, `(.L_x_313) ;  /* 0x000000000f0c7348 */ /* 0x000fea0003c00000 */
[----:B------:R-:W-:Y:S02]  /*bc30*/  ELECT P6, UR62, PT ;  /* 0x00000000003e782f */ /* 0x000fe400038c0000 */
[----:B------:R-:W-:Y:S01]  /*bc40*/  MOV R14, UR62 ;  /* 0x0000003e000e7c02 */ /* 0x000fe20008000f00 */
[----:B------:R-:W-:Y:S10]  /*bc50*/  ENDCOLLECTIVE ;  /* 0x000000000000791b */ /* 0x000ff40003800000 */
.L_x_313:
[----:B------:R-:W-:Y:S05]  /*bc60*/  BSYNC B1 ;  /* 0x0000000000017941 */ /* 0x000fea0003800000 */
.L_x_312:
[----:B------:R-:W-:Y:S05]  /*bc70*/  BRA `(.L_x_314) ;  /* 0xfffffff0004c7947 */ /* 0x000fea000383ffff */
.L_x_298:
[----:B0-----:R0:W1:Y:S02]  /*bc80*/  SYNCS.PHASECHK.TRANS64.TRYWAIT P0, [R22+URZ+0x10], R13 ;  /* 0x0000100d160075a7 */ /* 0x001064000800017f */
[----:B-1----:R-:W-:Y:S05]  /*bc90*/  @!P0 NANOSLEEP.SYNCS 0x989680 ;  /* 0x009896800000895d */ /* 0x002fea0003900000 */
[----:B------:R-:W1:Y:S02]  /*bca0*/  @!P0 SYNCS.PHASECHK.TRANS64 P0, [R22+URZ+0x10], R13 ;  /* 0x0000100d160085a7 */ /* 0x000e64000800007f */
[----:B-1----:R-:W-:Y:S05]  /*bcb0*/  @!P0 BRA `(.L_x_298) ;  /* 0xfffffffc00f08947 */ /* 0x002fea000383ffff */
[----:B------:R-:W-:Y:S05]  /*bcc0*/  BRA `(.L_x_315) ;  /* 0xfffffff0008c7947 */ /* 0x000fea000383ffff */
.L_x_306:
[----:B------:R-:W-:Y:S01]  /*bcd0*/  BSSY B0, `(.L_x_316) ;  /* 0x0000006000007945 */ /* 0x000fe20003800000 */
[----:B------:R-:W-:-:S07]  /*bce0*/  IMAD.MOV.U32 R15, RZ, RZ, -0x1 ;  /* 0xffffffffff0f7424 */ /* 0x000fce00078e00ff */
[----:B------:R-:W-:Y:S05]  /*bcf0*/  WARPSYNC.COLLECTIVE R15, `(.L_x_317) ;  /* 0x000000000f0c7348 */ /* 0x000fea0003c00000 */
[----:B------:R-:W-:Y:S02]  /*bd00*/  ELECT P6, UR62, PT ;  /* 0x00000000003e782f */ /* 0x000fe400038c0000 */
[----:B------:R-:W-:Y:S01]  /*bd10*/  MOV R14, UR62 ;  /* 0x0000003e000e7c02 */ /* 0x000fe20008000f00 */
[----:B------:R-:W-:Y:S10]  /*bd20*/  ENDCOLLECTIVE ;  /* 0x000000000000791b */ /* 0x000ff40003800000 */
.L_x_317:
[----:B------:R-:W-:Y:S05]  /*bd30*/  BSYNC B0 ;  /* 0x0000000000007941 */ /* 0x000fea0003800000 */
.L_x_316:
[----:B------:R-:W-:Y:S05]  /*bd40*/  BRA `(.L_x_318) ;  /* 0xfffffffc00187947 */ /* 0x000fea000383ffff */
.L_x_310:
[----:B0-----:R0:W1:Y:S02]  /*bd50*/  SYNCS.PHASECHK.TRANS64.TRYWAIT P0, [R7+URZ], R4 ;  /* 0x00000004070075a7 */ /* 0x001064000800017f */
[----:B-1----:R-:W-:Y:S05]  /*bd60*/  @!P0 NANOSLEEP.SYNCS 0x989680 ;  /* 0x009896800000895d */ /* 0x002fea0003900000 */
[----:B------:R-:W1:Y:S02]  /*bd70*/  @!P0 SYNCS.PHASECHK.TRANS64 P0, [R7+URZ], R4 ;  /* 0x00000004070085a7 */ /* 0x000e64000800007f */
[----:B-1----:R-:W-:Y:S05]  /*bd80*/  @!P0 BRA `(.L_x_310) ;  /* 0xfffffffc00f08947 */ /* 0x002fea000383ffff */
[----:B------:R-:W-:Y:S05]  /*bd90*/  BRA `(.L_x_319) ;  /* 0xfffffffc00507947 */ /* 0x000fea000383ffff */
.L_x_320:
[----:B------:R-:W-:-:S00]  /*bda0*/  BRA `(.L_x_320) ;  /* 0xfffffffc00fc7947 */ /* 0x000fc0000383ffff */
[----:B------:R-:W-:-:S00]  /*bdb0*/  NOP ;  /* 0x0000000000007918 */ /* 0x000fc00000000000 */
        /* <DEDUP_REMOVED lines=12> */
.L_x_321:


//--------------------- .nv.global.init           --------------------------
	.section	.nv.global.init,"aw",@progbits
.nv.global.init:
	.type		$str$22,@object
	.size		$str$22,($str$23 - $str$22)
$str$22:
        /*0000*/ 	.byte	0x6b, 0x5f, 0x74, 0x69, 0x6c, 0x65, 0x5f, 0x63, 0x6f, 0x75, 0x6e, 0x74, 0x20, 0x3e, 0x3d, 0x20
        /*0010*/ 	.byte	0x31, 0x00
	.type		$str$23,@object
	.size		$str$23,(__unnamed_1 - $str$23)
$str$23:
        /*0012*/ 	.byte	0x2f, 0x74, 0x6d, 0x70, 0x2f, 0x63, 0x75, 0x74, 0x6c, 0x61, 0x73, 0x73, 0x5f, 0x73, 0x77, 0x65
        /*0022*/ 	.byte	0x65, 0x70, 0x5f, 0x73, 0x72, 0x63, 0x2f, 0x69, 0x6e, 0x63, 0x6c, 0x75, 0x64, 0x65, 0x2f, 0x63
        /*0032*/ 	.byte	0x75, 0x74, 0x6c, 0x61, 0x73, 0x73, 0x2f, 0x67, 0x65, 0x6d, 0x6d, 0x2f, 0x63, 0x6f, 0x6c, 0x6c
        /*0042*/ 	.byte	0x65, 0x63, 0x74, 0x69, 0x76, 0x65, 0x2f, 0x73, 0x6d, 0x39, 0x30, 0x5f, 0x6d, 0x6d, 0x61, 0x5f
        /*0052*/ 	.byte	0x74, 0x6d, 0x61, 0x5f, 0x67, 0x6d, 0x6d, 0x61, 0x5f, 0x73, 0x73, 0x5f, 0x77, 0x61, 0x72, 0x70
        /*0062*/ 	.byte	0x73, 0x70, 0x65, 0x63, 0x69, 0x61, 0x6c, 0x69, 0x7a, 0x65, 0x64, 0x2e, 0x68, 0x70, 0x70, 0x00
	.type		__unnamed_1,@object
	.size		__unnamed_1,(.L_0 - __unnamed_1)
__unnamed_1:
        /*0072*/ 	.byte	0x76, 0x6f, 0x69, 0x64, 0x20, 0x63, 0x75, 0x74, 0x6c, 0x61, 0x73, 0x73, 0x3a, 0x3a, 0x67, 0x65
        /* <DEDUP_REMOVED lines=177> */
        /*0b92*/ 	.byte	0x69, 0x64, 0x65, 0x6e, 0x74, 0x69, 0x74, 0x79, 0x5d, 0x00
.L_0:


//--------------------- .nv.shared._ZN7cutlass13device_kernelINS_4gemm6kernel13GemmUniversalIN4cute5tupleIJiiiiEEENS1_10collective13CollectiveMmaINS1_34MainloopSm90TmaGmmaWarpSpecializedILi2ENS5_IJNS4_1CILi1EEENSA_ILi2EEESB_EEENS1_35KernelTmaWarpSpecializedCooperativeEEENS5_IJNSA_ILi128EEENSA_ILi256EEENSA_ILi64EEEEEENS_10tfloat32_tENS5_IJlSB_lEEESK_SL_NS4_8TiledMMAINS4_8MMA_AtomIJNS4_4SM904GMMA30MMA_64x256x8_F32TF32TF32_SS_TNILNSP_7ScaleInE1ELSR_1EEEEEENS4_6LayoutINS5_IJSC_SB_SB_EEENS5_IJSB_NSA_ILi0EEESW_EEEEENS5_IJNS4_10UnderscoreESZ_SZ_EEEEENS4_23SM90_TMA_LOAD_MULTICASTENS4_14ComposedLayoutINS4_7SwizzleILi3ELi4ELi3EEENS4_18smem_ptr_flag_bitsILi32EEENSU_INS5_IJNSA_ILi8EEENSA_ILi32EEEEEENS5_IJS19_SB_EEEEEEEvNS4_8identityENS4_13SM90_TMA_LOADES1D_vS1E_EENS_8epilogue10collective6detail29Sm90TmaWarpSpecializedAdapterINS1I_15DefaultEpilogueISK_SL_SL_NS1H_6thread17LinearCombinationISK_Li1EffLNS1M_9ScaleType4KindE0ELNS_15FloatRoundStyleE2ESK_EENS1_15EpilogueDefaultEEEEEvvEEEEvNT_6ParamsE --------------------------
	.section	.nv.shared._ZN7cutlass13device_kernelINS_4gemm6kernel13GemmUniversalIN4cute5tupleIJiiiiEEENS1_10collective13CollectiveMmaINS1_34MainloopSm90TmaGmmaWarpSpecializedILi2ENS5_IJNS4_1CILi1EEENSA_ILi2EEESB_EEENS1_35KernelTmaWarpSpecializedCooperativeEEENS5_IJNSA_ILi128EEENSA_ILi256EEENSA_ILi64EEEEEENS_10tfloat32_tENS5_IJlSB_lEEESK_SL_NS4_8TiledMMAINS4_8MMA_AtomIJNS4_4SM904GMMA30MMA_64x256x8_F32TF32TF32_SS_TNILNSP_7ScaleInE1ELSR_1EEEEEENS4_6LayoutINS5_IJSC_SB_SB_EEENS5_IJSB_NSA_ILi0EEESW_EEEEENS5_IJNS4_10UnderscoreESZ_SZ_EEEEENS4_23SM90_TMA_LOAD_MULTICASTENS4_14ComposedLayoutINS4_7SwizzleILi3ELi4ELi3EEENS4_18smem_ptr_flag_bitsILi32EEENSU_INS5_IJNSA_ILi8EEENSA_ILi32EEEEEENS5_IJS19_SB_EEEEEEEvNS4_8identityENS4_13SM90_TMA_LOADES1D_vS1E_EENS_8epilogue10collective6detail29Sm90TmaWarpSpecializedAdapterINS1I_15DefaultEpilogueISK_SL_SL_NS1H_6thread17LinearCombinationISK_Li1EffLNS1M_9ScaleType4KindE0ELNS_15FloatRoundStyleE2ESK_EENS1_15EpilogueDefaultEEEEEvvEEEEvNT_6ParamsE,"aw",@nobits
	.sectionflags	@""
	.align	16
	.zero		1024


//--------------------- .nv.shared.reserved.0     --------------------------
	.section	.nv.shared.reserved.0,"aw",@nobits
	.weak		__nv_reservedSMEM_offset_0_alias
	.size		__nv_reservedSMEM_offset_0_alias, 0, 0
	.other		__nv_reservedSMEM_offset_0_alias,@"STO_CUDA_RESERVED_SHARED STV_DEFAULT"
__nv_reservedSMEM_offset_0_alias:
	.zero		0


//--------------------- .nv.global                --------------------------
	.section	.nv.global,"aw",@nobits
.nv.global:
	.type		_ZN40_INTERNAL_48186f2e_4_k_cu_12a38ea6_205924cute1_E,@object
	.size		_ZN40_INTERNAL_48186f2e_4_k_cu_12a38ea6_205924cute1_E,(_ZN40_INTERNAL_48186f2e_4_k_cu_12a38ea6_205924cuda3std3__45__cpo6cbeginE - _ZN40_INTERNAL_48186f2e_4_k_cu_12a38ea6_205924cute1_E)
_ZN40_INTERNAL_48186f2e_4_k_cu_12a38ea6_205924cute1_E:
	.zero		1
	.type		_ZN40_INTERNAL_48186f2e_4_k_cu_12a38ea6_205924cuda3std3__45__cpo6cbeginE,@object
	.size		_ZN40_INTERNAL_48186f2e_4_k_cu_12a38ea6_205924cuda3std3__45__cpo6cbeginE,(_ZN40_INTERNAL_48186f2e_4_k_cu_12a38ea6_205924cuda3std3__48in_placeE - _ZN40_INTERNAL_48186f2e_4_k_cu_12a38ea6_205924cuda3std3__45__cpo6cbeginE)
_ZN40_INTERNAL_48186f2e_4_k_cu_12a38ea6_205924cuda3std3__45__cpo6cbeginE:
	.zero		1
	.type		_ZN40_INTERNAL_48186f2e_4_k_cu_12a38ea6_205924cuda3std3__48in_placeE,@object
	.size		_ZN40_INTERNAL_48186f2e_4_k_cu_12a38ea6_205924cuda3std3__48in_placeE,(_ZN40_INTERNAL_48186f2e_4_k_cu_12a38ea6_205924cuda3std6ranges3__45__cpo9iter_moveE - _ZN40_INTERNAL_48186f2e_4_k_cu_12a38ea6_205924cuda3std3__48in_placeE)
_ZN40_INTERNAL_48186f2e_4_k_cu_12a38ea6_205924cuda3std3__48in_placeE:
	.zero		1
	.type		_ZN40_INTERNAL_48186f2e_4_k_cu_12a38ea6_205924cuda3std6ranges3__45__cpo9iter_moveE,@object
	.size		_ZN40_INTERNAL_48186f2e_4_k_cu_12a38ea6_205924cuda3std6ranges3__45__cpo9iter_moveE,(_ZN40_INTERNAL_48186f2e_4_k_cu_12a38ea6_205924cuda3std3__45__cpo5beginE - _ZN40_INTERNAL_48186f2e_4_k_cu_12a38ea6_205924cuda3std6ranges3__45__cpo9iter_moveE)
_ZN40_INTERNAL_48186f2e_4_k_cu_12a38ea6_205924cuda3std6ranges3__45__cpo9iter_moveE:
	.zero		1
	.type		_ZN40_INTERNAL_48186f2e_4_k_cu_12a38ea6_205924cuda3std3__45__cpo5beginE,@object
	.size		_ZN40_INTERNAL_48186f2e_4_k_cu_12a38ea6_205924cuda3std3__45__cpo5beginE,(_ZN40_INTERNAL_48186f2e_4_k_cu_12a38ea6_205924cuda3std3__442_GLOBAL__N__48186f2e_4_k_cu_12a38ea6_205926ignoreE - _ZN40_INTERNAL_48186f2e_4_k_cu_12a38ea6_205924cuda3std3__45__cpo5beginE)
_ZN40_INTERNAL_48186f2e_4_k_cu_12a38ea6_205924cuda3std3__45__cpo5beginE:
	.zero		1
	.type		_ZN40_INTERNAL_48186f2e_4_k_cu_12a38ea6_205924cuda3std3__442_GLOBAL__N__48186f2e_4_k_cu_12a38ea6_205926ignoreE,@object
	.size		_ZN40_INTERNAL_48186f2e_4_k_cu_12a38ea6_205924cuda3std3__442_GLOBAL__N__48186f2e_4_k_cu_12a38ea6_205926ignoreE,(_ZN40_INTERNAL_48186f2e_4_k_cu_12a38ea6_205924cute7productE - _ZN40_INTERNAL_48186f2e_4_k_cu_12a38ea6_205924cuda3std3__442_GLOBAL__N__48186f2e_4_k_cu_12a38ea6_205926ignoreE)
_ZN40_INTERNAL_48186f2e_4_k_cu_12a38ea6_205924cuda3std3__442_GLOBAL__N__48186f2e_4_k_cu_12a38ea6_205926ignoreE:
	.zero		1
	.type		_ZN40_INTERNAL_48186f2e_4_k_cu_12a38ea6_205924cute7productE,@object
	.size		_ZN40_INTERNAL_48186f2e_4_k_cu_12a38ea6_205924cute7productE,(_ZN40_INTERNAL_48186f2e_4_k_cu_12a38ea6_205924cuda3std3__45__cpo3endE - _ZN40_INTERNAL_48186f2e_4_k_cu_12a38ea6_205924cute7productE)
_ZN40_INTERNAL_48186f2e_4_k_cu_12a38ea6_205924cute7productE:
	.zero		1
	.type		_ZN40_INTERNAL_48186f2e_4_k_cu_12a38ea6_205924cuda3std3__45__cpo3endE,@object
	.size		_ZN40_INTERNAL_48186f2e_4_k_cu_12a38ea6_205924cuda3std3__45__cpo3endE,(_ZN40_INTERNAL_48186f2e_4_k_cu_12a38ea6_205924cuda3std3__419piecewise_constructE - _ZN40_INTERNAL_48186f2e_4_k_cu_12a38ea6_205924cuda3std3__45__cpo3endE)
_ZN40_INTERNAL_48186f2e_4_k_cu_12a38ea6_205924cuda3std3__45__cpo3endE:
	.zero		1
	.type		_ZN40_INTERNAL_48186f2e_4_k_cu_12a38ea6_205924cuda3std3__419piecewise_constructE,@object
	.size		_ZN40_INTERNAL_48186f2e_4_k_cu_12a38ea6_205924cuda3std3__419piecewise_constructE,(_ZN40_INTERNAL_48186f2e_4_k_cu_12a38ea6_205924cuda3std3__45__cpo4cendE - _ZN40_INTERNAL_48186f2e_4_k_cu_12a38ea6_205924cuda3std3__419piecewise_constructE)
_ZN40_INTERNAL_48186f2e_4_k_cu_12a38ea6_205924cuda3std3__419piecewise_constructE:
	.zero		1
	.type		_ZN40_INTERNAL_48186f2e_4_k_cu_12a38ea6_205924cuda3std3__45__cpo4cendE,@object
	.size		_ZN40_INTERNAL_48186f2e_4_k_cu_12a38ea6_205924cuda3std3__45__cpo4cendE,(_ZN40_INTERNAL_48186f2e_4_k_cu_12a38ea6_205924cuda3std6ranges3__45__cpo4swapE - _ZN40_INTERNAL_48186f2e_4_k_cu_12a38ea6_205924cuda3std3__45__cpo4cendE)
_ZN40_INTERNAL_48186f2e_4_k_cu_12a38ea6_205924cuda3std3__45__cpo4cendE:
	.zero		1
	.type		_ZN40_INTERNAL_48186f2e_4_k_cu_12a38ea6_205924cuda3std6ranges3__45__cpo4swapE,@object
	.size		_ZN40_INTERNAL_48186f2e_4_k_cu_12a38ea6_205924cuda3std6ranges3__45__cpo4swapE,(.L_8 - _ZN40_INTERNAL_48186f2e_4_k_cu_12a38ea6_205924cuda3std6ranges3__45__cpo4swapE)
_ZN40_INTERNAL_48186f2e_4_k_cu_12a38ea6_205924cuda3std6ranges3__45__cpo4swapE:
	.zero		1
.L_8:


//--------------------- .nv.constant0._ZN7cutlass13device_kernelINS_4gemm6kernel13GemmUniversalIN4cute5tupleIJiiiiEEENS1_10collective13CollectiveMmaINS1_34MainloopSm90TmaGmmaWarpSpecializedILi2ENS5_IJNS4_1CILi1EEENSA_ILi2EEESB_EEENS1_35KernelTmaWarpSpecializedCooperativeEEENS5_IJNSA_ILi128EEENSA_ILi256EEENSA_ILi64EEEEEENS_10tfloat32_tENS5_IJlSB_lEEESK_SL_NS4_8TiledMMAINS4_8MMA_AtomIJNS4_4SM904GMMA30MMA_64x256x8_F32TF32TF32_SS_TNILNSP_7ScaleInE1ELSR_1EEEEEENS4_6LayoutINS5_IJSC_SB_SB_EEENS5_IJSB_NSA_ILi0EEESW_EEEEENS5_IJNS4_10UnderscoreESZ_SZ_EEEEENS4_23SM90_TMA_LOAD_MULTICASTENS4_14ComposedLayoutINS4_7SwizzleILi3ELi4ELi3EEENS4_18smem_ptr_flag_bitsILi32EEENSU_INS5_IJNSA_ILi8EEENSA_ILi32EEEEEENS5_IJS19_SB_EEEEEEEvNS4_8identityENS4_13SM90_TMA_LOADES1D_vS1E_EENS_8epilogue10collective6detail29Sm90TmaWarpSpecializedAdapterINS1I_15DefaultEpilogueISK_SL_SL_NS1H_6thread17LinearCombinationISK_Li1EffLNS1M_9ScaleType4KindE0ELNS_15FloatRoundStyleE2ESK_EENS1_15EpilogueDefaultEEEEEvvEEEEvNT_6ParamsE --------------------------
	.section	.nv.constant0._ZN7cutlass13device_kernelINS_4gemm6kernel13GemmUniversalIN4cute5tupleIJiiiiEEENS1_10collective13CollectiveMmaINS1_34MainloopSm90TmaGmmaWarpSpecializedILi2ENS5_IJNS4_1CILi1EEENSA_ILi2EEESB_EEENS1_35KernelTmaWarpSpecializedCooperativeEEENS5_IJNSA_ILi128EEENSA_ILi256EEENSA_ILi64EEEEEENS_10tfloat32_tENS5_IJlSB_lEEESK_SL_NS4_8TiledMMAINS4_8MMA_AtomIJNS4_4SM904GMMA30MMA_64x256x8_F32TF32TF32_SS_TNILNSP_7ScaleInE1ELSR_1EEEEEENS4_6LayoutINS5_IJSC_SB_SB_EEENS5_IJSB_NSA_ILi0EEESW_EEEEENS5_IJNS4_10UnderscoreESZ_SZ_EEEEENS4_23SM90_TMA_LOAD_MULTICASTENS4_14ComposedLayoutINS4_7SwizzleILi3ELi4ELi3EEENS4_18smem_ptr_flag_bitsILi32EEENSU_INS5_IJNSA_ILi8EEENSA_ILi32EEEEEENS5_IJS19_SB_EEEEEEEvNS4_8identityENS4_13SM90_TMA_LOADES1D_vS1E_EENS_8epilogue10collective6detail29Sm90TmaWarpSpecializedAdapterINS1I_15DefaultEpilogueISK_SL_SL_NS1H_6thread17LinearCombinationISK_Li1EffLNS1M_9ScaleType4KindE0ELNS_15FloatRoundStyleE2ESK_EENS1_15EpilogueDefaultEEEEEvvEEEEvNT_6ParamsE,"a",@progbits
	.sectionflags	@""
	.align	4
.nv.constant0._ZN7cutlass13device_kernelINS_4gemm6kernel13GemmUniversalIN4cute5tupleIJiiiiEEENS1_10collective13CollectiveMmaINS1_34MainloopSm90TmaGmmaWarpSpecializedILi2ENS5_IJNS4_1CILi1EEENSA_ILi2EEESB_EEENS1_35KernelTmaWarpSpecializedCooperativeEEENS5_IJNSA_ILi128EEENSA_ILi256EEENSA_ILi64EEEEEENS_10tfloat32_tENS5_IJlSB_lEEESK_SL_NS4_8TiledMMAINS4_8MMA_AtomIJNS4_4SM904GMMA30MMA_64x256x8_F32TF32TF32_SS_TNILNSP_7ScaleInE1ELSR_1EEEEEENS4_6LayoutINS5_IJSC_SB_SB_EEENS5_IJSB_NSA_ILi0EEESW_EEEEENS5_IJNS4_10UnderscoreESZ_SZ_EEEEENS4_23SM90_TMA_LOAD_MULTICASTENS4_14ComposedLayoutINS4_7SwizzleILi3ELi4ELi3EEENS4_18smem_ptr_flag_bitsILi32EEENSU_INS5_IJNSA_ILi8EEENSA_ILi32EEEEEENS5_IJS19_SB_EEEEEEEvNS4_8identityENS4_13SM90_TMA_LOADES1D_vS1E_EENS_8epilogue10collective6detail29Sm90TmaWarpSpecializedAdapterINS1I_15DefaultEpilogueISK_SL_SL_NS1H_6thread17LinearCombinationISK_Li1EffLNS1M_9ScaleType4KindE0ELNS_15FloatRoundStyleE2ESK_EENS1_15EpilogueDefaultEEEEEvvEEEEvNT_6ParamsE:
	.zero		1664


//--------------------- SYMBOLS --------------------------

	.type		.nv.reservedSmem.offset0,@object
	.size		.nv.reservedSmem.offset0,0x4
	.type		__assertfail,@function
